// auto-generated by cutlass_sweep.gemm — config: {"arch": "sm_100", "cluster_m": 4, "cluster_n": 1, "dtype": "nvfp4", "dtype_b": "nvfp4", "layout": "nt", "stages": 0, "tile_k": 256, "tile_m": 256, "tile_n": 128}
#include "cutlass/cutlass.h"
#include "cutlass/gemm/collective/collective_builder.hpp"
#include "cutlass/gemm/device/gemm_universal_adapter.h"
#include "cutlass/gemm/kernel/gemm_universal.hpp"
#include "cutlass/epilogue/collective/collective_builder.hpp"

using ElemA = cutlass::nv_float4_t<cutlass::float_e2m1_t>;
using ElemB = cutlass::nv_float4_t<cutlass::float_e2m1_t>;
using ElemCD = cutlass::bfloat16_t;
using Acc  = float;
using TileShape    = cute::Shape<cute::_256, cute::_128, cute::_256>;
using ClusterShape = cute::Shape<cute::_4, cute::_1, cute::_1>;

using CollectiveEpilogue = typename cutlass::epilogue::collective::CollectiveBuilder<
    cutlass::arch::Sm100, cutlass::arch::OpClassTensorOp,
    TileShape, ClusterShape,
    cutlass::epilogue::collective::EpilogueTileAuto,
    Acc, Acc,
    ElemCD, cutlass::layout::RowMajor, 128 / cutlass::sizeof_bits<ElemCD>::value,
    ElemCD, cutlass::layout::RowMajor, 128 / cutlass::sizeof_bits<ElemCD>::value,
    cutlass::epilogue::collective::EpilogueScheduleAuto
  >::CollectiveOp;

using CollectiveMainloop = typename cutlass::gemm::collective::CollectiveBuilder<
    cutlass::arch::Sm100, cutlass::arch::OpClassBlockScaledTensorOp,
    ElemA, cutlass::layout::RowMajor, 32,
    ElemB, cutlass::layout::ColumnMajor, 32,
    Acc,
    TileShape, ClusterShape,
    cutlass::gemm::collective::StageCountAutoCarveout<static_cast<int>(sizeof(typename CollectiveEpilogue::SharedStorage))>,
    cutlass::gemm::collective::KernelScheduleAuto
  >::CollectiveOp;

using GemmKernel = cutlass::gemm::kernel::GemmUniversal<
    cute::Shape<int,int,int,int>,
    CollectiveMainloop,
    CollectiveEpilogue
>;
using Gemm = cutlass::gemm::device::GemmUniversalAdapter<GemmKernel>;

// Force the device kernel symbol into the cubin without needing a host main.
auto* _anchor = &cutlass::device_kernel<GemmKernel>;


// ===== COMPILED SASS (sm_100a) =====

	.target	sm_100a

	.elftype	@"ET_EXEC"


//--------------------- .note.nv.tkinfo           --------------------------
	.section	.note.nv.tkinfo,"",@"SHT_NOTE"
	.sectionflags	@"SHF_NOTE_NV_TKINFO"
	.tkinfo
        /*0018*/ 	.word	0x00000002
        /*0030*/ 	.string	""
        /*0030*/ 	.string	"ptxas"
        /*0030*/ 	.string	"Cuda compilation tools, release 13.0, V13.0.88"
        /*0030*/ 	.string	"Build cuda_13.0.r13.0/compiler.36424714_0"
        /*0030*/ 	.string	"-arch sm_100a -m 64 "



//--------------------- .note.nv.cuinfo           --------------------------
	.section	.note.nv.cuinfo,"",@"SHT_NOTE"
	.sectionflags	@"SHF_NOTE_NV_CUINFO"
        /*0018*/ 	.short	0x0002
        /*001a*/ 	.short	0x0064
        /*001c*/ 	.short	0x0082
	.zero		2


//--------------------- .nv.info                  --------------------------
	.section	.nv.info,"",@"SHT_CUDA_INFO"
	.align	4


	//----- nvinfo : EIATTR_REGCOUNT
	.align		4
        /*0000*/ 	.byte	0x04, 0x2f
        /*0002*/ 	.short	(.L_19 - .L_18)
	.align		4
.L_18:
        /*0004*/ 	.word	index@(_ZN7cutlass13device_kernelINS_4gemm6kernel13GemmUniversalIN4cute5tupleIJiiiiEEENS1_10collective13CollectiveMmaINS1_46MainloopSm100TmaUmmaWarpSpecializedBlockScaledILi6ELi2ELi2ENS5_IJNS4_1CILi4EEENSA_ILi1EEESC_EEEEENS5_IJNSA_ILi256EEENSA_ILi128EEESF_EEENS5_IJNS_12float_e2m1_tENS_13float_ue4m3_tEEEENS5_IJNS5_IJlSC_lEEENS4_6LayoutINS5_IJNS5_IJNS5_IJNSA_ILi32EEESB_EEEiEEENS5_IJNS5_IJNSA_ILi16EEESB_EEEiEEENS5_IJSC_iEEEEEENS5_IJSS_NS5_IJNS5_IJNSA_ILi0EEESC_EEENSA_ILi512EEEEEENS5_IJSV_iEEEEEEEEEEESK_S12_NS4_8TiledMMAINS4_8MMA_AtomIJNS4_23SM100_MMA_MXF4_2x1SM_SSISI_SI_fSJ_Li256ELi128ELi16ELNS4_4UMMA5MajorE0ELS17_0ELNS16_7ScaleInE0ELS18_0EEEEEENSM_INS5_IJSC_SC_SC_EEENS5_IJSV_SV_SV_EEEEENS5_IJNS4_10UnderscoreES1E_S1E_EEEEENS5_IJNS4_18SM100_TMA_2SM_LOADES1H_EEENS5_IJNS4_14ComposedLayoutINS4_7SwizzleILi3ELi4ELi3EEENS4_18smem_ptr_flag_bitsILi4EEENSM_INS5_IJNSA_ILi8EEESF_EEENS5_IJSF_SC_EEEEEEENSM_INS5_IJNS5_IJNS5_IJSO_SC_EEESR_EEESC_NS5_IJSC_SB_EEEEEENS5_IJNS5_IJNS5_IJSR_SX_EEESW_EEESV_NS5_IJSB_SX_EEEEEEEEEEEvNS4_8identityENS5_IJNS4_28SM100_TMA_2SM_LOAD_MULTICASTES24_EEES22_vS23_EENS_8epilogue10collective18CollectiveEpilogueINS27_23Sm100TmaWarpSpecializedILi4ELi2ELi32ELb1ELb0EEEJNS5_IJSG_SG_SF_EEENS5_IJNSM_ISG_SC_EENSM_ISN_SC_EEEEENS_10bfloat16_tESL_S2G_SL_NS27_6fusion15FusionCallbacksIS2B_NS2H_17LinearCombinationIS2G_fS2G_fLNS_15FloatRoundStyleE2EEES2C_S2F_JEEENS4_5SM1004TMEM4LOAD26SM100_TMEM_LOAD_32dp32b32xENS4_13SM90_TMA_LOADENS1J_INS1K_ILi2ELi4ELi3EEENS1M_ILi16EEENSM_INS5_IJS1O_SN_EEENS5_IJSN_SC_EEEEEEENS4_39AutoVectorizingCopyWithAssumedAlignmentILi128EEENS4_14SM90_TMA_STOREES2X_S2Z_S2Z_EEEvvEEEEvNT_6ParamsE)
        /*0008*/ 	.word	0x00000076


	//----- nvinfo : EIATTR_FRAME_SIZE
	.align		4
.L_19:
        /*000c*/ 	.byte	0x04, 0x11
        /*000e*/ 	.short	(.L_21 - .L_20)
	.align		4
.L_20:
        /*0010*/ 	.word	index@($__internal_2_$__cuda_sm10x_tcgen05_guardrail_trap_unallocated_columns_being_dealloced)
        /*0014*/ 	.word	0x00000000


	//----- nvinfo : EIATTR_FRAME_SIZE
	.align		4
.L_21:
        /*0018*/ 	.byte	0x04, 0x11
        /*001a*/ 	.short	(.L_23 - .L_22)
	.align		4
.L_22:
        /*001c*/ 	.word	index@($__internal_1_$__cuda_sm10x_tcgen05_guardrail_trap_phase_invalid_during_alloc)
        /*0020*/ 	.word	0x00000000


	//----- nvinfo : EIATTR_FRAME_SIZE
	.align		4
.L_23:
        /*0024*/ 	.byte	0x04, 0x11
        /*0026*/ 	.short	(.L_25 - .L_24)
	.align		4
.L_24:
        /*0028*/ 	.word	index@($__internal_0_$__cuda_sm10x_tcgen05_guardrail_trap_col_being_dealloced_not_returned_by_alloc)
        /*002c*/ 	.word	0x00000000


	//----- nvinfo : EIATTR_FRAME_SIZE
	.align		4
.L_25:
        /*0030*/ 	.byte	0x04, 0x11
        /*0032*/ 	.short	(.L_27 - .L_26)
	.align		4
.L_26:
        /*0034*/ 	.word	index@(_ZN7cutlass13device_kernelINS_4gemm6kernel13GemmUniversalIN4cute5tupleIJiiiiEEENS1_10collective13CollectiveMmaINS1_46MainloopSm100TmaUmmaWarpSpecializedBlockScaledILi6ELi2ELi2ENS5_IJNS4_1CILi4EEENSA_ILi1EEESC_EEEEENS5_IJNSA_ILi256EEENSA_ILi128EEESF_EEENS5_IJNS_12float_e2m1_tENS_13float_ue4m3_tEEEENS5_IJNS5_IJlSC_lEEENS4_6LayoutINS5_IJNS5_IJNS5_IJNSA_ILi32EEESB_EEEiEEENS5_IJNS5_IJNSA_ILi16EEESB_EEEiEEENS5_IJSC_iEEEEEENS5_IJSS_NS5_IJNS5_IJNSA_ILi0EEESC_EEENSA_ILi512EEEEEENS5_IJSV_iEEEEEEEEEEESK_S12_NS4_8TiledMMAINS4_8MMA_AtomIJNS4_23SM100_MMA_MXF4_2x1SM_SSISI_SI_fSJ_Li256ELi128ELi16ELNS4_4UMMA5MajorE0ELS17_0ELNS16_7ScaleInE0ELS18_0EEEEEENSM_INS5_IJSC_SC_SC_EEENS5_IJSV_SV_SV_EEEEENS5_IJNS4_10UnderscoreES1E_S1E_EEEEENS5_IJNS4_18SM100_TMA_2SM_LOADES1H_EEENS5_IJNS4_14ComposedLayoutINS4_7SwizzleILi3ELi4ELi3EEENS4_18smem_ptr_flag_bitsILi4EEENSM_INS5_IJNSA_ILi8EEESF_EEENS5_IJSF_SC_EEEEEEENSM_INS5_IJNS5_IJNS5_IJSO_SC_EEESR_EEESC_NS5_IJSC_SB_EEEEEENS5_IJNS5_IJNS5_IJSR_SX_EEESW_EEESV_NS5_IJSB_SX_EEEEEEEEEEEvNS4_8identityENS5_IJNS4_28SM100_TMA_2SM_LOAD_MULTICASTES24_EEES22_vS23_EENS_8epilogue10collective18CollectiveEpilogueINS27_23Sm100TmaWarpSpecializedILi4ELi2ELi32ELb1ELb0EEEJNS5_IJSG_SG_SF_EEENS5_IJNSM_ISG_SC_EENSM_ISN_SC_EEEEENS_10bfloat16_tESL_S2G_SL_NS27_6fusion15FusionCallbacksIS2B_NS2H_17LinearCombinationIS2G_fS2G_fLNS_15FloatRoundStyleE2EEES2C_S2F_JEEENS4_5SM1004TMEM4LOAD26SM100_TMEM_LOAD_32dp32b32xENS4_13SM90_TMA_LOADENS1J_INS1K_ILi2ELi4ELi3EEENS1M_ILi16EEENSM_INS5_IJS1O_SN_EEENS5_IJSN_SC_EEEEEEENS4_39AutoVectorizingCopyWithAssumedAlignmentILi128EEENS4_14SM90_TMA_STOREES2X_S2Z_S2Z_EEEvvEEEEvNT_6ParamsE)
        /*0038*/ 	.word	0x00000000


	//----- nvinfo : EIATTR_MIN_STACK_SIZE
	.align		4
.L_27:
        /*003c*/ 	.byte	0x04, 0x12
        /*003e*/ 	.short	(.L_29 - .L_28)
	.align		4
.L_28:
        /*0040*/ 	.word	index@(_ZN7cutlass13device_kernelINS_4gemm6kernel13GemmUniversalIN4cute5tupleIJiiiiEEENS1_10collective13CollectiveMmaINS1_46MainloopSm100TmaUmmaWarpSpecializedBlockScaledILi6ELi2ELi2ENS5_IJNS4_1CILi4EEENSA_ILi1EEESC_EEEEENS5_IJNSA_ILi256EEENSA_ILi128EEESF_EEENS5_IJNS_12float_e2m1_tENS_13float_ue4m3_tEEEENS5_IJNS5_IJlSC_lEEENS4_6LayoutINS5_IJNS5_IJNS5_IJNSA_ILi32EEESB_EEEiEEENS5_IJNS5_IJNSA_ILi16EEESB_EEEiEEENS5_IJSC_iEEEEEENS5_IJSS_NS5_IJNS5_IJNSA_ILi0EEESC_EEENSA_ILi512EEEEEENS5_IJSV_iEEEEEEEEEEESK_S12_NS4_8TiledMMAINS4_8MMA_AtomIJNS4_23SM100_MMA_MXF4_2x1SM_SSISI_SI_fSJ_Li256ELi128ELi16ELNS4_4UMMA5MajorE0ELS17_0ELNS16_7ScaleInE0ELS18_0EEEEEENSM_INS5_IJSC_SC_SC_EEENS5_IJSV_SV_SV_EEEEENS5_IJNS4_10UnderscoreES1E_S1E_EEEEENS5_IJNS4_18SM100_TMA_2SM_LOADES1H_EEENS5_IJNS4_14ComposedLayoutINS4_7SwizzleILi3ELi4ELi3EEENS4_18smem_ptr_flag_bitsILi4EEENSM_INS5_IJNSA_ILi8EEESF_EEENS5_IJSF_SC_EEEEEEENSM_INS5_IJNS5_IJNS5_IJSO_SC_EEESR_EEESC_NS5_IJSC_SB_EEEEEENS5_IJNS5_IJNS5_IJSR_SX_EEESW_EEESV_NS5_IJSB_SX_EEEEEEEEEEEvNS4_8identityENS5_IJNS4_28SM100_TMA_2SM_LOAD_MULTICASTES24_EEES22_vS23_EENS_8epilogue10collective18CollectiveEpilogueINS27_23Sm100TmaWarpSpecializedILi4ELi2ELi32ELb1ELb0EEEJNS5_IJSG_SG_SF_EEENS5_IJNSM_ISG_SC_EENSM_ISN_SC_EEEEENS_10bfloat16_tESL_S2G_SL_NS27_6fusion15FusionCallbacksIS2B_NS2H_17LinearCombinationIS2G_fS2G_fLNS_15FloatRoundStyleE2EEES2C_S2F_JEEENS4_5SM1004TMEM4LOAD26SM100_TMEM_LOAD_32dp32b32xENS4_13SM90_TMA_LOADENS1J_INS1K_ILi2ELi4ELi3EEENS1M_ILi16EEENSM_INS5_IJS1O_SN_EEENS5_IJSN_SC_EEEEEEENS4_39AutoVectorizingCopyWithAssumedAlignmentILi128EEENS4_14SM90_TMA_STOREES2X_S2Z_S2Z_EEEvvEEEEvNT_6ParamsE)
        /*0044*/ 	.word	0x00000000
.L_29:


//--------------------- .nv.compat                --------------------------
	.section	.nv.compat,"",@"SHT_CUDA_COMPAT_INFO"
	.align	4
        /*0000*/ 	.byte	0x02, 0x09, 0x01, 0x00, 0x02, 0x02, 0x02, 0x00, 0x02, 0x05, 0x05, 0x00, 0x03, 0x07, 0x01, 0x01
        /*0010*/ 	.byte	0x02, 0x03, 0x01, 0x00, 0x02, 0x06, 0x01, 0x00, 0x04, 0x0b, 0x08, 0x00, 0x09, 0x00, 0x00, 0x00
        /*0020*/ 	.byte	0x00, 0x00, 0x00, 0x00


//--------------------- .nv.info._ZN7cutlass13device_kernelINS_4gemm6kernel13GemmUniversalIN4cute5tupleIJiiiiEEENS1_10collective13CollectiveMmaINS1_46MainloopSm100TmaUmmaWarpSpecializedBlockScaledILi6ELi2ELi2ENS5_IJNS4_1CILi4EEENSA_ILi1EEESC_EEEEENS5_IJNSA_ILi256EEENSA_ILi128EEESF_EEENS5_IJNS_12float_e2m1_tENS_13float_ue4m3_tEEEENS5_IJNS5_IJlSC_lEEENS4_6LayoutINS5_IJNS5_IJNS5_IJNSA_ILi32EEESB_EEEiEEENS5_IJNS5_IJNSA_ILi16EEESB_EEEiEEENS5_IJSC_iEEEEEENS5_IJSS_NS5_IJNS5_IJNSA_ILi0EEESC_EEENSA_ILi512EEEEEENS5_IJSV_iEEEEEEEEEEESK_S12_NS4_8TiledMMAINS4_8MMA_AtomIJNS4_23SM100_MMA_MXF4_2x1SM_SSISI_SI_fSJ_Li256ELi128ELi16ELNS4_4UMMA5MajorE0ELS17_0ELNS16_7ScaleInE0ELS18_0EEEEEENSM_INS5_IJSC_SC_SC_EEENS5_IJSV_SV_SV_EEEEENS5_IJNS4_10UnderscoreES1E_S1E_EEEEENS5_IJNS4_18SM100_TMA_2SM_LOADES1H_EEENS5_IJNS4_14ComposedLayoutINS4_7SwizzleILi3ELi4ELi3EEENS4_18smem_ptr_flag_bitsILi4EEENSM_INS5_IJNSA_ILi8EEESF_EEENS5_IJSF_SC_EEEEEEENSM_INS5_IJNS5_IJNS5_IJSO_SC_EEESR_EEESC_NS5_IJSC_SB_EEEEEENS5_IJNS5_IJNS5_IJSR_SX_EEESW_EEESV_NS5_IJSB_SX_EEEEEEEEEEEvNS4_8identityENS5_IJNS4_28SM100_TMA_2SM_LOAD_MULTICASTES24_EEES22_vS23_EENS_8epilogue10collective18CollectiveEpilogueINS27_23Sm100TmaWarpSpecializedILi4ELi2ELi32ELb1ELb0EEEJNS5_IJSG_SG_SF_EEENS5_IJNSM_ISG_SC_EENSM_ISN_SC_EEEEENS_10bfloat16_tESL_S2G_SL_NS27_6fusion15FusionCallbacksIS2B_NS2H_17LinearCombinationIS2G_fS2G_fLNS_15FloatRoundStyleE2EEES2C_S2F_JEEENS4_5SM1004TMEM4LOAD26SM100_TMEM_LOAD_32dp32b32xENS4_13SM90_TMA_LOADENS1J_INS1K_ILi2ELi4ELi3EEENS1M_ILi16EEENSM_INS5_IJS1O_SN_EEENS5_IJSN_SC_EEEEEEENS4_39AutoVectorizingCopyWithAssumedAlignmentILi128EEENS4_14SM90_TMA_STOREES2X_S2Z_S2Z_EEEvvEEEEvNT_6ParamsE --------------------------
	.section	.nv.info._ZN7cutlass13device_kernelINS_4gemm6kernel13GemmUniversalIN4cute5tupleIJiiiiEEENS1_10collective13CollectiveMmaINS1_46MainloopSm100TmaUmmaWarpSpecializedBlockScaledILi6ELi2ELi2ENS5_IJNS4_1CILi4EEENSA_ILi1EEESC_EEEEENS5_IJNSA_ILi256EEENSA_ILi128EEESF_EEENS5_IJNS_12float_e2m1_tENS_13float_ue4m3_tEEEENS5_IJNS5_IJlSC_lEEENS4_6LayoutINS5_IJNS5_IJNS5_IJNSA_ILi32EEESB_EEEiEEENS5_IJNS5_IJNSA_ILi16EEESB_EEEiEEENS5_IJSC_iEEEEEENS5_IJSS_NS5_IJNS5_IJNSA_ILi0EEESC_EEENSA_ILi512EEEEEENS5_IJSV_iEEEEEEEEEEESK_S12_NS4_8TiledMMAINS4_8MMA_AtomIJNS4_23SM100_MMA_MXF4_2x1SM_SSISI_SI_fSJ_Li256ELi128ELi16ELNS4_4UMMA5MajorE0ELS17_0ELNS16_7ScaleInE0ELS18_0EEEEEENSM_INS5_IJSC_SC_SC_EEENS5_IJSV_SV_SV_EEEEENS5_IJNS4_10UnderscoreES1E_S1E_EEEEENS5_IJNS4_18SM100_TMA_2SM_LOADES1H_EEENS5_IJNS4_14ComposedLayoutINS4_7SwizzleILi3ELi4ELi3EEENS4_18smem_ptr_flag_bitsILi4EEENSM_INS5_IJNSA_ILi8EEESF_EEENS5_IJSF_SC_EEEEEEENSM_INS5_IJNS5_IJNS5_IJSO_SC_EEESR_EEESC_NS5_IJSC_SB_EEEEEENS5_IJNS5_IJNS5_IJSR_SX_EEESW_EEESV_NS5_IJSB_SX_EEEEEEEEEEEvNS4_8identityENS5_IJNS4_28SM100_TMA_2SM_LOAD_MULTICASTES24_EEES22_vS23_EENS_8epilogue10collective18CollectiveEpilogueINS27_23Sm100TmaWarpSpecializedILi4ELi2ELi32ELb1ELb0EEEJNS5_IJSG_SG_SF_EEENS5_IJNSM_ISG_SC_EENSM_ISN_SC_EEEEENS_10bfloat16_tESL_S2G_SL_NS27_6fusion15FusionCallbacksIS2B_NS2H_17LinearCombinationIS2G_fS2G_fLNS_15FloatRoundStyleE2EEES2C_S2F_JEEENS4_5SM1004TMEM4LOAD26SM100_TMEM_LOAD_32dp32b32xENS4_13SM90_TMA_LOADENS1J_INS1K_ILi2ELi4ELi3EEENS1M_ILi16EEENSM_INS5_IJS1O_SN_EEENS5_IJSN_SC_EEEEEEENS4_39AutoVectorizingCopyWithAssumedAlignmentILi128EEENS4_14SM90_TMA_STOREES2X_S2Z_S2Z_EEEvvEEEEvNT_6ParamsE,"",@"SHT_CUDA_INFO"
	.sectionflags	@""
	.align	4


	//----- nvinfo : EIATTR_CUDA_API_VERSION
	.align		4
        /*0000*/ 	.byte	0x04, 0x37
        /*0002*/ 	.short	(.L_31 - .L_30)
.L_30:
        /*0004*/ 	.word	0x00000082


	//----- nvinfo : EIATTR_KPARAM_INFO
	.align		4
.L_31:
        /*0008*/ 	.byte	0x04, 0x17
        /*000a*/ 	.short	(.L_33 - .L_32)
.L_32:
        /*000c*/ 	.word	0x00000000
        /*0010*/ 	.short	0x0000
        /*0012*/ 	.short	0x0000
        /*0014*/ 	.byte	0x00, 0xf0, 0x01, 0x30


	//----- nvinfo : EIATTR_AT_ENTRY_FRAGMENTS
	.align		4
.L_33:
        /*0018*/ 	.byte	0x04, 0x4f
        /*001a*/ 	.short	(.L_35 - .L_34)


	//   ....[0]....
.L_34:
        /*001c*/ 	.word	0x00000007


	//----- nvinfo : EIATTR_RESERVED_SMEM_USED
	.align		4
.L_35:
        /*0020*/ 	.byte	0x01, 0x41
	.zero		2


	//----- nvinfo : EIATTR_SPARSE_MMA_MASK
	.align		4
        /*0024*/ 	.byte	0x03, 0x50
        /*0026*/ 	.short	0x0000


	//----- nvinfo : EIATTR_TCGEN05_2CTA_USED
	.align		4
        /*0028*/ 	.byte	0x01, 0x52
	.zero		2


	//----- nvinfo : EIATTR_MAXREG_COUNT
	.align		4
        /*002c*/ 	.byte	0x03, 0x1b
        /*002e*/ 	.short	0x00ff


	//----- nvinfo : EIATTR_NUM_BARRIERS
	.align		4
        /*0030*/ 	.byte	0x02, 0x4c
        /*0032*/ 	.byte	0x07
	.zero		1


	//----- nvinfo : EIATTR_EXTERNS
	.align		4
        /*0034*/ 	.byte	0x04, 0x0f
        /*0036*/ 	.short	(.L_37 - .L_36)


	//   ....[0]....
	.align		4
.L_36:
        /*0038*/ 	.word	index@(__assertfail)


	//----- nvinfo : EIATTR_MERCURY_ISA_VERSION
	.align		4
.L_37:
        /*003c*/ 	.byte	0x03, 0x5f
        /*003e*/ 	.short	0x0101


	//----- nvinfo : EIATTR_INT_WARP_WIDE_INSTR_OFFSETS
	.align		4
        /*0040*/ 	.byte	0x04, 0x31
        /*0042*/ 	.short	(.L_39 - .L_38)


	//   ....[0]....
.L_38:
        /*0044*/ 	.word	0x00000dd0


	//   ....[1]....
        /*0048*/ 	.word	0x00000e70


	//   ....[2]....
        /*004c*/ 	.word	0x00004a70


	//   ....[3]....
        /*0050*/ 	.word	0x00004a90


	//   ....[4]....
        /*0054*/ 	.word	0x00004ac0


	//   ....[5]....
        /*0058*/ 	.word	0x00005680


	//   ....[6]....
        /*005c*/ 	.word	0x000056e0


	//   ....[7]....
        /*0060*/ 	.word	0x000057d0


	//   ....[8]....
        /*0064*/ 	.word	0x00005850


	//   ....[9]....
        /*0068*/ 	.word	0x00005950


	//   ....[10]....
        /*006c*/ 	.word	0x000059e0


	//   ....[11]....
        /*0070*/ 	.word	0x00005ae0


	//   ....[12]....
        /*0074*/ 	.word	0x00005b90


	//----- nvinfo : EIATTR_COOP_GROUP_MASK_REGIDS
	.align		4
.L_39:
        /*0078*/ 	.byte	0x04, 0x29
        /*007a*/ 	.short	(.L_41 - .L_40)


	//   ....[0]....
.L_40:
        /*007c*/ 	.word	0xffffffff


	//   ....[1]....
        /*0080*/ 	.word	0xffffffff


	//   ....[2]....
        /*0084*/ 	.word	0xffffffff


	//   ....[3]....
        /*0088*/ 	.word	0xffffffff


	//   ....[4]....
        /*008c*/ 	.word	0xffffffff


	//   ....[5]....
        /*0090*/ 	.word	0xffffffff


	//   ....[6]....
        /*0094*/ 	.word	0xffffffff


	//   ....[7]....
        /*0098*/ 	.word	0xffffffff


	//   ....[8]....
        /*009c*/ 	.word	0xffffffff


	//   ....[9]....
        /*00a0*/ 	.word	0xffffffff


	//   ....[10]....
        /*00a4*/ 	.word	0xffffffff


	//   ....[11]....
        /*00a8*/ 	.word	0xffffffff


	//   ....[12]....
        /*00ac*/ 	.word	0xffffffff


	//   ....[13]....
        /*00b0*/ 	.word	0xffffffff


	//----- nvinfo : EIATTR_COOP_GROUP_INSTR_OFFSETS
	.align		4
.L_41:
        /*00b4*/ 	.byte	0x04, 0x28
        /*00b6*/ 	.short	(.L_43 - .L_42)


	//   ....[0]....
.L_42:
        /*00b8*/ 	.word	0x000000b0


	//   ....[1]....
        /*00bc*/ 	.word	0x00000580


	//   ....[2]....
        /*00c0*/ 	.word	0x00000780


	//   ....[3]....
        /*00c4*/ 	.word	0x00000910


	//   ....[4]....
        /*00c8*/ 	.word	0x00000a00


	//   ....[5]....
        /*00cc*/ 	.word	0x00000b60


	//   ....[6]....
        /*00d0*/ 	.word	0x00000cb0


	//   ....[7]....
        /*00d4*/ 	.word	0x00000ef0


	//   ....[8]....
        /*00d8*/ 	.word	0x00002590


	//   ....[9]....
        /*00dc*/ 	.word	0x00003560


	//   ....[10]....
        /*00e0*/ 	.word	0x00003a30


	//   ....[11]....
        /*00e4*/ 	.word	0x00003a60


	//   ....[12]....
        /*00e8*/ 	.word	0x00004970


	//   ....[13]....
        /*00ec*/ 	.word	0x00004b80


	//----- nvinfo : EIATTR_VRC_CTA_INIT_COUNT
	.align		4
.L_43:
        /*00f0*/ 	.byte	0x02, 0x4a
        /*00f2*/ 	.byte	0x80
	.zero		1


	//----- nvinfo : EIATTR_SYSCALL_OFFSETS
	.align		4
        /*00f4*/ 	.byte	0x04, 0x46
        /*00f6*/ 	.short	(.L_45 - .L_44)


	//   ....[0]....
.L_44:
        /*00f8*/ 	.word	0x000067e0


	//   ....[1]....
        /*00fc*/ 	.word	0x000068d0


	//   ....[2]....
        /*0100*/ 	.word	0x000070a0


	//   ....[3]....
        /*0104*/ 	.word	0x00007d20


	//   ....[4]....
        /*0108*/ 	.word	0x00008980


	//   ....[5]....
        /*010c*/ 	.word	0x000095e0


	//----- nvinfo : EIATTR_MBARRIER_INSTR_OFFSETS
	.align		4
.L_45:
        /*0110*/ 	.byte	0x04, 0x39
        /*0112*/ 	.short	(.L_47 - .L_46)


	//   ....[0]....
.L_46:
        /*0114*/ 	.word	0x000006b0
        /*0118*/ 	.word	0x000000ff
        /*011c*/ 	.word	0x00000000
        /*0120*/ 	.short	0x0100
        /*0122*/ 	.byte	0x04
	.zero		1


	//   ....[1]....
        /*0124*/ 	.word	0x000006c0
        /*0128*/ 	.word	0x000000ff
        /*012c*/ 	.word	0x00000030
        /*0130*/ 	.short	0x0100
        /*0132*/ 	.byte	0x04
	.zero		1


	//   ....[2]....
        /*0134*/ 	.word	0x000006d0
        /*0138*/ 	.word	0x000000ff
        /*013c*/ 	.word	0x00000008
        /*0140*/ 	.short	0x0100
        /*0142*/ 	.byte	0x04
	.zero		1


	//   ....[3]....
        /*0144*/ 	.word	0x000006e0
        /*0148*/ 	.word	0x000000ff
        /*014c*/ 	.word	0x00000038
        /*0150*/ 	.short	0x0100
        /*0152*/ 	.byte	0x04
	.zero		1


	//   ....[4]....
        /*0154*/ 	.word	0x000006f0
        /*0158*/ 	.word	0x000000ff
        /*015c*/ 	.word	0x00000010
        /*0160*/ 	.short	0x0100
        /*0162*/ 	.byte	0x04
	.zero		1


	//   ....[5]....
        /*0164*/ 	.word	0x00000700
        /*0168*/ 	.word	0x000000ff
        /*016c*/ 	.word	0x00000040
        /*0170*/ 	.short	0x0100
        /*0172*/ 	.byte	0x04
	.zero		1


	//   ....[6]....
        /*0174*/ 	.word	0x00000710
        /*0178*/ 	.word	0x000000ff
        /*017c*/ 	.word	0x00000018
        /*0180*/ 	.short	0x0100
        /*0182*/ 	.byte	0x04
	.zero		1


	//   ....[7]....
        /*0184*/ 	.word	0x00000720
        /*0188*/ 	.word	0x000000ff
        /*018c*/ 	.word	0x00000048
        /*0190*/ 	.short	0x0100
        /*0192*/ 	.byte	0x04
	.zero		1


	//   ....[8]....
        /*0194*/ 	.word	0x00000730
        /*0198*/ 	.word	0x000000ff
        /*019c*/ 	.word	0x00000020
        /*01a0*/ 	.short	0x0100
        /*01a2*/ 	.byte	0x04
	.zero		1


	//   ....[9]....
        /*01a4*/ 	.word	0x00000740
        /*01a8*/ 	.word	0x000000ff
        /*01ac*/ 	.word	0x00000050
        /*01b0*/ 	.short	0x0100
        /*01b2*/ 	.byte	0x04
	.zero		1


	//   ....[10]....
        /*01b4*/ 	.word	0x00000750
        /*01b8*/ 	.word	0x000000ff
        /*01bc*/ 	.word	0x00000028
        /*01c0*/ 	.short	0x0100
        /*01c2*/ 	.byte	0x04
	.zero		1


	//   ....[11]....
        /*01c4*/ 	.word	0x00000760
        /*01c8*/ 	.word	0x000000ff
        /*01cc*/ 	.word	0x00000058
        /*01d0*/ 	.short	0x0100
        /*01d2*/ 	.byte	0x04
	.zero		1


	//   ....[12]....
        /*01d4*/ 	.word	0x00000880
        /*01d8*/ 	.word	0x000000ff
        /*01dc*/ 	.word	0x00000060
        /*01e0*/ 	.short	0x0100
        /*01e2*/ 	.byte	0x04
	.zero		1


	//   ....[13]....
        /*01e4*/ 	.word	0x00000890
        /*01e8*/ 	.word	0x000000ff
        /*01ec*/ 	.word	0x00000080
        /*01f0*/ 	.short	0x0100
        /*01f2*/ 	.byte	0x04
	.zero		1


	//   ....[14]....
        /*01f4*/ 	.word	0x000008a0
        /*01f8*/ 	.word	0x000000ff
        /*01fc*/ 	.word	0x00000068
        /*0200*/ 	.short	0x0100
        /*0202*/ 	.byte	0x04
	.zero		1


	//   ....[15]....
        /*0204*/ 	.word	0x000008b0
        /*0208*/ 	.word	0x000000ff
        /*020c*/ 	.word	0x00000088
        /*0210*/ 	.short	0x0100
        /*0212*/ 	.byte	0x04
	.zero		1


	//   ....[16]....
        /*0214*/ 	.word	0x000008c0
        /*0218*/ 	.word	0x000000ff
        /*021c*/ 	.word	0x00000070
        /*0220*/ 	.short	0x0100
        /*0222*/ 	.byte	0x04
	.zero		1


	//   ....[17]....
        /*0224*/ 	.word	0x000008d0
        /*0228*/ 	.word	0x000000ff
        /*022c*/ 	.word	0x00000090
        /*0230*/ 	.short	0x0100
        /*0232*/ 	.byte	0x04
	.zero		1


	//   ....[18]....
        /*0234*/ 	.word	0x000008e0
        /*0238*/ 	.word	0x000000ff
        /*023c*/ 	.word	0x00000078
        /*0240*/ 	.short	0x0100
        /*0242*/ 	.byte	0x04
	.zero		1


	//   ....[19]....
        /*0244*/ 	.word	0x000008f0
        /*0248*/ 	.word	0x000000ff
        /*024c*/ 	.word	0x00000098
        /*0250*/ 	.short	0x0100
        /*0252*/ 	.byte	0x04
	.zero		1


	//   ....[20]....
        /*0254*/ 	.word	0x000009d0
        /*0258*/ 	.word	0x000000ff
        /*025c*/ 	.word	0x000000a0
        /*0260*/ 	.short	0x0100
        /*0262*/ 	.byte	0x06
	.zero		1


	//   ....[21]....
        /*0264*/ 	.word	0x000009e0
        /*0268*/ 	.word	0x000000ff
        /*026c*/ 	.word	0x000000a8
        /*0270*/ 	.short	0x0100
        /*0272*/ 	.byte	0x06
	.zero		1


	//   ....[22]....
        /*0274*/ 	.word	0x00000b10
        /*0278*/ 	.word	0x000000ff
        /*027c*/ 	.word	0x000000b0
        /*0280*/ 	.short	0x0100
        /*0282*/ 	.byte	0x06
	.zero		1


	//   ....[23]....
        /*0284*/ 	.word	0x00000b20
        /*0288*/ 	.word	0x000000ff
        /*028c*/ 	.word	0x000000c0
        /*0290*/ 	.short	0x0100
        /*0292*/ 	.byte	0x06
	.zero		1


	//   ....[24]....
        /*0294*/ 	.word	0x00000b30
        /*0298*/ 	.word	0x000000ff
        /*029c*/ 	.word	0x000000b8
        /*02a0*/ 	.short	0x0100
        /*02a2*/ 	.byte	0x06
	.zero		1


	//   ....[25]....
        /*02a4*/ 	.word	0x00000b40
        /*02a8*/ 	.word	0x000000ff
        /*02ac*/ 	.word	0x000000c8
        /*02b0*/ 	.short	0x0100
        /*02b2*/ 	.byte	0x06
	.zero		1


	//   ....[26]....
        /*02b4*/ 	.word	0x00000c60
        /*02b8*/ 	.word	0x000000ff
        /*02bc*/ 	.word	0x000000d0
        /*02c0*/ 	.short	0x0100
        /*02c2*/ 	.byte	0x04
	.zero		1


	//   ....[27]....
        /*02c4*/ 	.word	0x00000c70
        /*02c8*/ 	.word	0x000000ff
        /*02cc*/ 	.word	0x000000e0
        /*02d0*/ 	.short	0x0100
        /*02d2*/ 	.byte	0x04
	.zero		1


	//   ....[28]....
        /*02d4*/ 	.word	0x00000c80
        /*02d8*/ 	.word	0x000000ff
        /*02dc*/ 	.word	0x000000d8
        /*02e0*/ 	.short	0x0100
        /*02e2*/ 	.byte	0x04
	.zero		1


	//   ....[29]....
        /*02e4*/ 	.word	0x00000c90
        /*02e8*/ 	.word	0x000000ff
        /*02ec*/ 	.word	0x000000e8
        /*02f0*/ 	.short	0x0100
        /*02f2*/ 	.byte	0x04
	.zero		1


	//   ....[30]....
        /*02f4*/ 	.word	0x00000d80
        /*02f8*/ 	.word	0x000000ff
        /*02fc*/ 	.word	0x000000f0
        /*0300*/ 	.short	0x0100
        /*0302*/ 	.byte	0x04
	.zero		1


	//   ....[31]....
        /*0304*/ 	.word	0x00000d90
        /*0308*/ 	.word	0x000000ff
        /*030c*/ 	.word	0x00000100
        /*0310*/ 	.short	0x0100
        /*0312*/ 	.byte	0x04
	.zero		1


	//   ....[32]....
        /*0314*/ 	.word	0x00000da0
        /*0318*/ 	.word	0x000000ff
        /*031c*/ 	.word	0x000000f8
        /*0320*/ 	.short	0x0100
        /*0322*/ 	.byte	0x04
	.zero		1


	//   ....[33]....
        /*0324*/ 	.word	0x00000db0
        /*0328*/ 	.word	0x000000ff
        /*032c*/ 	.word	0x00000108
        /*0330*/ 	.short	0x0100
        /*0332*/ 	.byte	0x04
	.zero		1


	//   ....[34]....
        /*0334*/ 	.word	0x00000eb0
        /*0338*/ 	.word	0x000000ff
        /*033c*/ 	.word	0x00000110
        /*0340*/ 	.short	0x0100
        /*0342*/ 	.byte	0x06
	.zero		1


	//   ....[35]....
        /*0344*/ 	.word	0x00001a80
        /*0348*/ 	.word	0x00000003
        /*034c*/ 	.word	0x00000100
        /*0350*/ 	.short	0x010a
        /*0352*/ 	.byte	0xff
	.zero		1


	//   ....[36]....
        /*0354*/ 	.word	0x00001ab0
        /*0358*/ 	.word	0x00000003
        /*035c*/ 	.word	0x000000f0
        /*0360*/ 	.short	0x0101
        /*0362*/ 	.byte	0xff
	.zero		1


	//   ....[37]....
        /*0364*/ 	.word	0x00001b80
        /*0368*/ 	.word	0x000000ff
        /*036c*/ 	.word	0x00000030
        /*0370*/ 	.short	0x010a
        /*0372*/ 	.byte	0x04
	.zero		1


	//   ....[38]....
        /*0374*/ 	.word	0x00001c90
        /*0378*/ 	.word	0x000000ff
        /*037c*/ 	.word	0x00000030
        /*0380*/ 	.short	0x010a
        /*0382*/ 	.byte	0x05
	.zero		1


	//   ....[39]....
        /*0384*/ 	.word	0x00001df0
        /*0388*/ 	.word	0x000000ff
        /*038c*/ 	.word	0x00000030
        /*0390*/ 	.short	0x010a
        /*0392*/ 	.byte	0x07
	.zero		1


	//   ....[40]....
        /*0394*/ 	.word	0x000020d0
        /*0398*/ 	.word	0x000000ff
        /*039c*/ 	.word	0x000000a8
        /*03a0*/ 	.short	0x0101
        /*03a2*/ 	.byte	0x06
	.zero		1


	//   ....[41]....
        /*03a4*/ 	.word	0x000020f0
        /*03a8*/ 	.word	0x000000ff
        /*03ac*/ 	.word	0x00000030
        /*03b0*/ 	.short	0x010a
        /*03b2*/ 	.byte	0x04
	.zero		1


	//   ....[42]....
        /*03b4*/ 	.word	0x00002170
        /*03b8*/ 	.word	0x000000ff
        /*03bc*/ 	.word	0x00000030
        /*03c0*/ 	.short	0x010a
        /*03c2*/ 	.byte	0x07
	.zero		1


	//   ....[43]....
        /*03c4*/ 	.word	0x000022b0
        /*03c8*/ 	.word	0x000000ff
        /*03cc*/ 	.word	0x00000030
        /*03d0*/ 	.short	0x010a
        /*03d2*/ 	.byte	0x04
	.zero		1


	//   ....[44]....
        /*03d4*/ 	.word	0x000025c0
        /*03d8*/ 	.word	0x00000003
        /*03dc*/ 	.word	0x000000b0
        /*03e0*/ 	.short	0x010a
        /*03e2*/ 	.byte	0xff
	.zero		1


	//   ....[45]....
        /*03e4*/ 	.word	0x00002710
        /*03e8*/ 	.word	0x00000000
        /*03ec*/ 	.word	0x00000000
        /*03f0*/ 	.short	0x0101
        /*03f2*/ 	.byte	0xff
	.zero		1


	//   ....[46]....
        /*03f4*/ 	.word	0x00002cc0
        /*03f8*/ 	.word	0x000000ff
        /*03fc*/ 	.word	0x00000000
        /*0400*/ 	.short	0x010a
        /*0402*/ 	.byte	0x04
	.zero		1


	//   ....[47]....
        /*0404*/ 	.word	0x00002d50
        /*0408*/ 	.word	0x000000ff
        /*040c*/ 	.word	0x00000000
        /*0410*/ 	.short	0x010a
        /*0412*/ 	.byte	0x05
	.zero		1


	//   ....[48]....
        /*0414*/ 	.word	0x00002de0
        /*0418*/ 	.word	0x000000ff
        /*041c*/ 	.word	0x00000000
        /*0420*/ 	.short	0x010a
        /*0422*/ 	.byte	0x05
	.zero		1


	//   ....[49]....
        /*0424*/ 	.word	0x00002e70
        /*0428*/ 	.word	0x000000ff
        /*042c*/ 	.word	0x00000000
        /*0430*/ 	.short	0x010a
        /*0432*/ 	.byte	0x05
	.zero		1


	//   ....[50]....
        /*0434*/ 	.word	0x00002f00
        /*0438*/ 	.word	0x000000ff
        /*043c*/ 	.word	0x00000000
        /*0440*/ 	.short	0x010a
        /*0442*/ 	.byte	0x05
	.zero		1


	//   ....[51]....
        /*0444*/ 	.word	0x00002fa0
        /*0448*/ 	.word	0x00000000
        /*044c*/ 	.word	0x00000000
        /*0450*/ 	.short	0x010a
        /*0452*/ 	.byte	0xff
	.zero		1


	//   ....[52]....
        /*0454*/ 	.word	0x000030c0
        /*0458*/ 	.word	0x00000002
        /*045c*/ 	.word	0x000000f0
        /*0460*/ 	.short	0x010a
        /*0462*/ 	.byte	0xff
	.zero		1


	//   ....[53]....
        /*0464*/ 	.word	0x00003120
        /*0468*/ 	.word	0x00000004
        /*046c*/ 	.word	0x00000000
        /*0470*/ 	.short	0x0101
        /*0472*/ 	.byte	0xff
	.zero		1


	//   ....[54]....
        /*0474*/ 	.word	0x00003140
        /*0478*/ 	.word	0x000000ff
        /*047c*/ 	.word	0x000000c0
        /*0480*/ 	.short	0x010a
        /*0482*/ 	.byte	0x04
	.zero		1


	//   ....[55]....
        /*0484*/ 	.word	0x00003260
        /*0488*/ 	.word	0x00000002
        /*048c*/ 	.word	0x000000b0
        /*0490*/ 	.short	0x010a
        /*0492*/ 	.byte	0xff
	.zero		1


	//   ....[56]....
        /*0494*/ 	.word	0x00003370
        /*0498*/ 	.word	0x00000002
        /*049c*/ 	.word	0x00000000
        /*04a0*/ 	.short	0x0101
        /*04a2*/ 	.byte	0xff
	.zero		1


	//   ....[57]....
        /*04a4*/ 	.word	0x00003400
        /*04a8*/ 	.word	0x000000ff
        /*04ac*/ 	.word	0x000000c0
        /*04b0*/ 	.short	0x0106
        /*04b2*/ 	.byte	0x04
	.zero		1


	//   ....[58]....
        /*04b4*/ 	.word	0x00003420
        /*04b8*/ 	.word	0x000000ff
        /*04bc*/ 	.word	0x000000c0
        /*04c0*/ 	.short	0x010a
        /*04c2*/ 	.byte	0x04
	.zero		1


	//   ....[59]....
        /*04c4*/ 	.word	0x000034b0
        /*04c8*/ 	.word	0x000000ff
        /*04cc*/ 	.word	0x000000c0
        /*04d0*/ 	.short	0x0106
        /*04d2*/ 	.byte	0x07
	.zero		1


	//   ....[60]....
        /*04d4*/ 	.word	0x000034f0
        /*04d8*/ 	.word	0x00000000
        /*04dc*/ 	.word	0x000000c0
        /*04e0*/ 	.short	0x010a
        /*04e2*/ 	.byte	0xff
	.zero		1


	//   ....[61]....
        /*04e4*/ 	.word	0x00003730
        /*04e8*/ 	.word	0x000000ff
        /*04ec*/ 	.word	0x00000008
        /*04f0*/ 	.short	0x010a
        /*04f2*/ 	.byte	0x05
	.zero		1


	//   ....[62]....
        /*04f4*/ 	.word	0x00003750
        /*04f8*/ 	.word	0x000000ff
        /*04fc*/ 	.word	0x00000008
        /*0500*/ 	.short	0x010a
        /*0502*/ 	.byte	0x05
	.zero		1


	//   ....[63]....
        /*0504*/ 	.word	0x000038e0
        /*0508*/ 	.word	0x000000ff
        /*050c*/ 	.word	0x00000008
        /*0510*/ 	.short	0x010a
        /*0512*/ 	.byte	0x05
	.zero		1


	//   ....[64]....
        /*0514*/ 	.word	0x00003900
        /*0518*/ 	.word	0x000000ff
        /*051c*/ 	.word	0x00000008
        /*0520*/ 	.short	0x010a
        /*0522*/ 	.byte	0x05
	.zero		1


	//   ....[65]....
        /*0524*/ 	.word	0x000039c0
        /*0528*/ 	.word	0x000000ff
        /*052c*/ 	.word	0x00000000
        /*0530*/ 	.short	0x0101
        /*0532*/ 	.byte	0x04
	.zero		1


	//   ....[66]....
        /*0534*/ 	.word	0x00003f80
        /*0538*/ 	.word	0x00000000
        /*053c*/ 	.word	0x000000b0
        /*0540*/ 	.short	0x010a
        /*0542*/ 	.byte	0xff
	.zero		1


	//   ....[67]....
        /*0544*/ 	.word	0x00004040
        /*0548*/ 	.word	0x00000000
        /*054c*/ 	.word	0x00000000
        /*0550*/ 	.short	0x0101
        /*0552*/ 	.byte	0xff
	.zero		1


	//   ....[68]....
        /*0554*/ 	.word	0x00004100
        /*0558*/ 	.word	0x000000ff
        /*055c*/ 	.word	0x00000000
        /*0560*/ 	.short	0x010a
        /*0562*/ 	.byte	0x04
	.zero		1


	//   ....[69]....
        /*0564*/ 	.word	0x00004110
        /*0568*/ 	.word	0x000000ff
        /*056c*/ 	.word	0x000000e0
        /*0570*/ 	.short	0x010a
        /*0572*/ 	.byte	0x42
	.zero		1


	//   ....[70]....
        /*0574*/ 	.word	0x000041c0
        /*0578*/ 	.word	0x000000ff
        /*057c*/ 	.word	0x00000000
        /*0580*/ 	.short	0x010a
        /*0582*/ 	.byte	0x07
	.zero		1


	//   ....[71]....
        /*0584*/ 	.word	0x000042f0
        /*0588*/ 	.word	0x000000ff
        /*058c*/ 	.word	0x00000000
        /*0590*/ 	.short	0x010a
        /*0592*/ 	.byte	0x04
	.zero		1


	//   ....[72]....
        /*0594*/ 	.word	0x00004780
        /*0598*/ 	.word	0x000000ff
        /*059c*/ 	.word	0x00000000
        /*05a0*/ 	.short	0x010a
        /*05a2*/ 	.byte	0x04
	.zero		1


	//   ....[73]....
        /*05a4*/ 	.word	0x00004820
        /*05a8*/ 	.word	0x00000000
        /*05ac*/ 	.word	0x00000000
        /*05b0*/ 	.short	0x010a
        /*05b2*/ 	.byte	0xff
	.zero		1


	//   ....[74]....
        /*05b4*/ 	.word	0x00004860
        /*05b8*/ 	.word	0x00000000
        /*05bc*/ 	.word	0x00000000
        /*05c0*/ 	.short	0x010a
        /*05c2*/ 	.byte	0xff
	.zero		1


	//   ....[75]....
        /*05c4*/ 	.word	0x000048d0
        /*05c8*/ 	.word	0x000000ff
        /*05cc*/ 	.word	0x00000000
        /*05d0*/ 	.short	0x0101
        /*05d2*/ 	.byte	0x04
	.zero		1


	//   ....[76]....
        /*05d4*/ 	.word	0x00004910
        /*05d8*/ 	.word	0x000000ff
        /*05dc*/ 	.word	0x00000110
        /*05e0*/ 	.short	0x010a
        /*05e2*/ 	.byte	0x2a
	.zero		1


	//   ....[77]....
        /*05e4*/ 	.word	0x00004960
        /*05e8*/ 	.word	0x000000ff
        /*05ec*/ 	.word	0x00000000
        /*05f0*/ 	.short	0x0101
        /*05f2*/ 	.byte	0x04
	.zero		1


	//   ....[78]....
        /*05f4*/ 	.word	0x00004e40
        /*05f8*/ 	.word	0x00000008
        /*05fc*/ 	.word	0x000000b0
        /*0600*/ 	.short	0x010a
        /*0602*/ 	.byte	0xff
	.zero		1


	//   ....[79]....
        /*0604*/ 	.word	0x00004fb0
        /*0608*/ 	.word	0x00000000
        /*060c*/ 	.word	0x00000000
        /*0610*/ 	.short	0x0101
        /*0612*/ 	.byte	0xff
	.zero		1


	//   ....[80]....
        /*0614*/ 	.word	0x00005490
        /*0618*/ 	.word	0x000000ff
        /*061c*/ 	.word	0x000000a8
        /*0620*/ 	.short	0x010a
        /*0622*/ 	.byte	0x15
	.zero		1


	//   ....[81]....
        /*0624*/ 	.word	0x00005620
        /*0628*/ 	.word	0x000000ff
        /*062c*/ 	.word	0x00000080
        /*0630*/ 	.short	0x010a
        /*0632*/ 	.byte	0x15
	.zero		1


	//   ....[82]....
        /*0634*/ 	.word	0x00005770
        /*0638*/ 	.word	0x000000ff
        /*063c*/ 	.word	0x00000060
        /*0640*/ 	.short	0x010b
        /*0642*/ 	.byte	0x15
	.zero		1


	//   ....[83]....
        /*0644*/ 	.word	0x00005790
        /*0648*/ 	.word	0x000000ff
        /*064c*/ 	.word	0x00000000
        /*0650*/ 	.short	0x0101
        /*0652*/ 	.byte	0x04
	.zero		1


	//   ....[84]....
        /*0654*/ 	.word	0x000057a0
        /*0658*/ 	.word	0x000000ff
        /*065c*/ 	.word	0x00000088
        /*0660*/ 	.short	0x010a
        /*0662*/ 	.byte	0x15
	.zero		1


	//   ....[85]....
        /*0664*/ 	.word	0x000058f0
        /*0668*/ 	.word	0x000000ff
        /*066c*/ 	.word	0x00000068
        /*0670*/ 	.short	0x010b
        /*0672*/ 	.byte	0x15
	.zero		1


	//   ....[86]....
        /*0674*/ 	.word	0x00005910
        /*0678*/ 	.word	0x000000ff
        /*067c*/ 	.word	0x00000000
        /*0680*/ 	.short	0x0101
        /*0682*/ 	.byte	0x04
	.zero		1


	//   ....[87]....
        /*0684*/ 	.word	0x00005920
        /*0688*/ 	.word	0x000000ff
        /*068c*/ 	.word	0x00000090
        /*0690*/ 	.short	0x010a
        /*0692*/ 	.byte	0x15
	.zero		1


	//   ....[88]....
        /*0694*/ 	.word	0x00005a80
        /*0698*/ 	.word	0x000000ff
        /*069c*/ 	.word	0x00000070
        /*06a0*/ 	.short	0x010b
        /*06a2*/ 	.byte	0x15
	.zero		1


	//   ....[89]....
        /*06a4*/ 	.word	0x00005aa0
        /*06a8*/ 	.word	0x000000ff
        /*06ac*/ 	.word	0x00000000
        /*06b0*/ 	.short	0x0101
        /*06b2*/ 	.byte	0x04
	.zero		1


	//   ....[90]....
        /*06b4*/ 	.word	0x00005ab0
        /*06b8*/ 	.word	0x000000ff
        /*06bc*/ 	.word	0x00000098
        /*06c0*/ 	.short	0x010a
        /*06c2*/ 	.byte	0x15
	.zero		1


	//   ....[91]....
        /*06c4*/ 	.word	0x00005c90
        /*06c8*/ 	.word	0x000000ff
        /*06cc*/ 	.word	0x00000078
        /*06d0*/ 	.short	0x010b
        /*06d2*/ 	.byte	0x15
	.zero		1


	//   ....[92]....
        /*06d4*/ 	.word	0x00005ca0
        /*06d8*/ 	.word	0x000000ff
        /*06dc*/ 	.word	0x00000000
        /*06e0*/ 	.short	0x0101
        /*06e2*/ 	.byte	0x27
	.zero		1


	//   ....[93]....
        /*06e4*/ 	.word	0x00005ce0
        /*06e8*/ 	.word	0x000000ff
        /*06ec*/ 	.word	0x00000080
        /*06f0*/ 	.short	0x010a
        /*06f2*/ 	.byte	0x15
	.zero		1


	//   ....[94]....
        /*06f4*/ 	.word	0x00005d00
        /*06f8*/ 	.word	0x000000ff
        /*06fc*/ 	.word	0x00000088
        /*0700*/ 	.short	0x010a
        /*0702*/ 	.byte	0x15
	.zero		1


	//   ....[95]....
        /*0704*/ 	.word	0x00005d20
        /*0708*/ 	.word	0x000000ff
        /*070c*/ 	.word	0x00000090
        /*0710*/ 	.short	0x010a
        /*0712*/ 	.byte	0x15
	.zero		1


	//   ....[96]....
        /*0714*/ 	.word	0x00005d60
        /*0718*/ 	.word	0x00000000
        /*071c*/ 	.word	0x00000098
        /*0720*/ 	.short	0x010a
        /*0722*/ 	.byte	0xff
	.zero		1


	//   ....[97]....
        /*0724*/ 	.word	0x00006070
        /*0728*/ 	.word	0x00000003
        /*072c*/ 	.word	0x000000b0
        /*0730*/ 	.short	0x010a
        /*0732*/ 	.byte	0xff
	.zero		1


	//   ....[98]....
        /*0734*/ 	.word	0x000061f0
        /*0738*/ 	.word	0x00000000
        /*073c*/ 	.word	0x00000000
        /*0740*/ 	.short	0x0101
        /*0742*/ 	.byte	0xff
	.zero		1


	//   ....[99]....
        /*0744*/ 	.word	0x00006d60
        /*0748*/ 	.word	0x000000ff
        /*074c*/ 	.word	0x00000060
        /*0750*/ 	.short	0x010a
        /*0752*/ 	.byte	0x2c
	.zero		1


	//   ....[100]....
        /*0754*/ 	.word	0x00006da0
        /*0758*/ 	.word	0x00000063
        /*075c*/ 	.word	0x000000d0
        /*0760*/ 	.short	0x010a
        /*0762*/ 	.byte	0xff
	.zero		1


	//   ....[101]....
        /*0764*/ 	.word	0x00006e90
        /*0768*/ 	.word	0x000000ff
        /*076c*/ 	.word	0x00000060
        /*0770*/ 	.short	0x010a
        /*0772*/ 	.byte	0x2c
	.zero		1


	//   ....[102]....
        /*0774*/ 	.word	0x00006f80
        /*0778*/ 	.word	0x00000063
        /*077c*/ 	.word	0x000000d0
        /*0780*/ 	.short	0x010a
        /*0782*/ 	.byte	0xff
	.zero		1


	//   ....[103]....
        /*0784*/ 	.word	0x00007a50
        /*0788*/ 	.word	0x00000000
        /*078c*/ 	.word	0x00000000
        /*0790*/ 	.short	0x0101
        /*0792*/ 	.byte	0xff
	.zero		1


	//   ....[104]....
        /*0794*/ 	.word	0x00007a60
        /*0798*/ 	.word	0x00000003
        /*079c*/ 	.word	0x00000060
        /*07a0*/ 	.short	0x010a
        /*07a2*/ 	.byte	0xff
	.zero		1


	//   ....[105]....
        /*07a4*/ 	.word	0x00007b40
        /*07a8*/ 	.word	0x00000003
        /*07ac*/ 	.word	0x00000060
        /*07b0*/ 	.short	0x010a
        /*07b2*/ 	.byte	0xff
	.zero		1


	//   ....[106]....
        /*07b4*/ 	.word	0x000086b0
        /*07b8*/ 	.word	0x0000003d
        /*07bc*/ 	.word	0x00000000
        /*07c0*/ 	.short	0x0101
        /*07c2*/ 	.byte	0xff
	.zero		1


	//   ....[107]....
        /*07c4*/ 	.word	0x000086d0
        /*07c8*/ 	.word	0x0000003e
        /*07cc*/ 	.word	0x00000060
        /*07d0*/ 	.short	0x010a
        /*07d2*/ 	.byte	0xff
	.zero		1


	//   ....[108]....
        /*07d4*/ 	.word	0x000087a0
        /*07d8*/ 	.word	0x0000003e
        /*07dc*/ 	.word	0x00000060
        /*07e0*/ 	.short	0x010a
        /*07e2*/ 	.byte	0xff
	.zero		1


	//   ....[109]....
        /*07e4*/ 	.word	0x00009310
        /*07e8*/ 	.word	0x0000003d
        /*07ec*/ 	.word	0x00000000
        /*07f0*/ 	.short	0x0101
        /*07f2*/ 	.byte	0xff
	.zero		1


	//   ....[110]....
        /*07f4*/ 	.word	0x00009330
        /*07f8*/ 	.word	0x0000003e
        /*07fc*/ 	.word	0x00000060
        /*0800*/ 	.short	0x010a
        /*0802*/ 	.byte	0xff
	.zero		1


	//   ....[111]....
        /*0804*/ 	.word	0x00009400
        /*0808*/ 	.word	0x0000003e
        /*080c*/ 	.word	0x00000060
        /*0810*/ 	.short	0x010a
        /*0812*/ 	.byte	0xff
	.zero		1


	//   ....[112]....
        /*0814*/ 	.word	0x000097f0
        /*0818*/ 	.word	0x00000063
        /*081c*/ 	.word	0x00000000
        /*0820*/ 	.short	0x0101
        /*0822*/ 	.byte	0xff
	.zero		1


	//   ....[113]....
        /*0824*/ 	.word	0x00009fc0
        /*0828*/ 	.word	0x00000002
        /*082c*/ 	.word	0x00000000
        /*0830*/ 	.short	0x0101
        /*0832*/ 	.byte	0xff
	.zero		1


	//   ....[114]....
        /*0834*/ 	.word	0x0000a250
        /*0838*/ 	.word	0x000000ff
        /*083c*/ 	.word	0x00000000
        /*0840*/ 	.short	0x0101
        /*0842*/ 	.byte	0x04
	.zero		1


	//   ....[115]....
        /*0844*/ 	.word	0x0000a270
        /*0848*/ 	.word	0x00000003
        /*084c*/ 	.word	0x00000100
        /*0850*/ 	.short	0x010a
        /*0852*/ 	.byte	0xff
	.zero		1


	//   ....[116]....
        /*0854*/ 	.word	0x0000a2d0
        /*0858*/ 	.word	0x00000000
        /*085c*/ 	.word	0x00000030
        /*0860*/ 	.short	0x010a
        /*0862*/ 	.byte	0xff
	.zero		1


	//   ....[117]....
        /*0864*/ 	.word	0x0000a330
        /*0868*/ 	.word	0x00000000
        /*086c*/ 	.word	0x00000030
        /*0870*/ 	.short	0x010a
        /*0872*/ 	.byte	0xff
	.zero		1


	//   ....[118]....
        /*0874*/ 	.word	0x0000a380
        /*0878*/ 	.word	0x00000003
        /*087c*/ 	.word	0x000000b0
        /*0880*/ 	.short	0x010a
        /*0882*/ 	.byte	0xff
	.zero		1


	//   ....[119]....
        /*0884*/ 	.word	0x0000a3e0
        /*0888*/ 	.word	0x00000000
        /*088c*/ 	.word	0x00000000
        /*0890*/ 	.short	0x010a
        /*0892*/ 	.byte	0xff
	.zero		1


	//   ....[120]....
        /*0894*/ 	.word	0x0000a440
        /*0898*/ 	.word	0x00000000
        /*089c*/ 	.word	0x00000000
        /*08a0*/ 	.short	0x010a
        /*08a2*/ 	.byte	0xff
	.zero		1


	//   ....[121]....
        /*08a4*/ 	.word	0x0000a4a0
        /*08a8*/ 	.word	0x00000000
        /*08ac*/ 	.word	0x00000000
        /*08b0*/ 	.short	0x010a
        /*08b2*/ 	.byte	0xff
	.zero		1


	//   ....[122]....
        /*08b4*/ 	.word	0x0000a500
        /*08b8*/ 	.word	0x00000000
        /*08bc*/ 	.word	0x00000000
        /*08c0*/ 	.short	0x010a
        /*08c2*/ 	.byte	0xff
	.zero		1


	//   ....[123]....
        /*08c4*/ 	.word	0x0000a560
        /*08c8*/ 	.word	0x00000000
        /*08cc*/ 	.word	0x00000000
        /*08d0*/ 	.short	0x010a
        /*08d2*/ 	.byte	0xff
	.zero		1


	//   ....[124]....
        /*08d4*/ 	.word	0x0000a5b0
        /*08d8*/ 	.word	0x00000002
        /*08dc*/ 	.word	0x000000f0
        /*08e0*/ 	.short	0x010a
        /*08e2*/ 	.byte	0xff
	.zero		1


	//   ....[125]....
        /*08e4*/ 	.word	0x0000a610
        /*08e8*/ 	.word	0x00000002
        /*08ec*/ 	.word	0x000000c0
        /*08f0*/ 	.short	0x010a
        /*08f2*/ 	.byte	0xff
	.zero		1


	//   ....[126]....
        /*08f4*/ 	.word	0x0000a660
        /*08f8*/ 	.word	0x00000002
        /*08fc*/ 	.word	0x000000b0
        /*0900*/ 	.short	0x010a
        /*0902*/ 	.byte	0xff
	.zero		1


	//   ....[127]....
        /*0904*/ 	.word	0x0000a6c0
        /*0908*/ 	.word	0x00000000
        /*090c*/ 	.word	0x000000c0
        /*0910*/ 	.short	0x010a
        /*0912*/ 	.byte	0xff
	.zero		1


	//   ....[128]....
        /*0914*/ 	.word	0x0000a720
        /*0918*/ 	.word	0x00000000
        /*091c*/ 	.word	0x00000008
        /*0920*/ 	.short	0x010a
        /*0922*/ 	.byte	0xff
	.zero		1


	//   ....[129]....
        /*0924*/ 	.word	0x0000a810
        /*0928*/ 	.word	0x00000000
        /*092c*/ 	.word	0x00000008
        /*0930*/ 	.short	0x010a
        /*0932*/ 	.byte	0xff
	.zero		1


	//   ....[130]....
        /*0934*/ 	.word	0x0000a860
        /*0938*/ 	.word	0x00000000
        /*093c*/ 	.word	0x000000b0
        /*0940*/ 	.short	0x010a
        /*0942*/ 	.byte	0xff
	.zero		1


	//   ....[131]....
        /*0944*/ 	.word	0x0000a8c0
        /*0948*/ 	.word	0x00000000
        /*094c*/ 	.word	0x000000e0
        /*0950*/ 	.short	0x010a
        /*0952*/ 	.byte	0xff
	.zero		1


	//   ....[132]....
        /*0954*/ 	.word	0x0000a920
        /*0958*/ 	.word	0x00000000
        /*095c*/ 	.word	0x00000000
        /*0960*/ 	.short	0x010a
        /*0962*/ 	.byte	0xff
	.zero		1


	//   ....[133]....
        /*0964*/ 	.word	0x0000a980
        /*0968*/ 	.word	0x00000000
        /*096c*/ 	.word	0x00000000
        /*0970*/ 	.short	0x010a
        /*0972*/ 	.byte	0xff
	.zero		1


	//   ....[134]....
        /*0974*/ 	.word	0x0000a9e0
        /*0978*/ 	.word	0x00000000
        /*097c*/ 	.word	0x00000110
        /*0980*/ 	.short	0x010a
        /*0982*/ 	.byte	0xff
	.zero		1


	//   ....[135]....
        /*0984*/ 	.word	0x0000aa30
        /*0988*/ 	.word	0x00000008
        /*098c*/ 	.word	0x000000b0
        /*0990*/ 	.short	0x010a
        /*0992*/ 	.byte	0xff
	.zero		1


	//   ....[136]....
        /*0994*/ 	.word	0x0000aa90
        /*0998*/ 	.word	0x00000000
        /*099c*/ 	.word	0x000000a8
        /*09a0*/ 	.short	0x010a
        /*09a2*/ 	.byte	0xff
	.zero		1


	//   ....[137]....
        /*09a4*/ 	.word	0x0000aaf0
        /*09a8*/ 	.word	0x00000005
        /*09ac*/ 	.word	0x00000080
        /*09b0*/ 	.short	0x010a
        /*09b2*/ 	.byte	0xff
	.zero		1


	//   ....[138]....
        /*09b4*/ 	.word	0x0000ab50
        /*09b8*/ 	.word	0x00000005
        /*09bc*/ 	.word	0x00000088
        /*09c0*/ 	.short	0x010a
        /*09c2*/ 	.byte	0xff
	.zero		1


	//   ....[139]....
        /*09c4*/ 	.word	0x0000abb0
        /*09c8*/ 	.word	0x00000005
        /*09cc*/ 	.word	0x00000090
        /*09d0*/ 	.short	0x010a
        /*09d2*/ 	.byte	0xff
	.zero		1


	//   ....[140]....
        /*09d4*/ 	.word	0x0000ac10
        /*09d8*/ 	.word	0x00000005
        /*09dc*/ 	.word	0x00000098
        /*09e0*/ 	.short	0x010a
        /*09e2*/ 	.byte	0xff
	.zero		1


	//   ....[141]....
        /*09e4*/ 	.word	0x0000ac70
        /*09e8*/ 	.word	0x00000000
        /*09ec*/ 	.word	0x00000080
        /*09f0*/ 	.short	0x010a
        /*09f2*/ 	.byte	0xff
	.zero		1


	//   ....[142]....
        /*09f4*/ 	.word	0x0000acd0
        /*09f8*/ 	.word	0x00000000
        /*09fc*/ 	.word	0x00000088
        /*0a00*/ 	.short	0x010a
        /*0a02*/ 	.byte	0xff
	.zero		1


	//   ....[143]....
        /*0a04*/ 	.word	0x0000ad30
        /*0a08*/ 	.word	0x00000000
        /*0a0c*/ 	.word	0x00000090
        /*0a10*/ 	.short	0x010a
        /*0a12*/ 	.byte	0xff
	.zero		1


	//   ....[144]....
        /*0a14*/ 	.word	0x0000ad80
        /*0a18*/ 	.word	0x00000003
        /*0a1c*/ 	.word	0x000000b0
        /*0a20*/ 	.short	0x010a
        /*0a22*/ 	.byte	0xff
	.zero		1


	//   ....[145]....
        /*0a24*/ 	.word	0x0000ade0
        /*0a28*/ 	.word	0x00000002
        /*0a2c*/ 	.word	0x00000060
        /*0a30*/ 	.short	0x010a
        /*0a32*/ 	.byte	0xff
	.zero		1


	//   ....[146]....
        /*0a34*/ 	.word	0x0000ae30
        /*0a38*/ 	.word	0x00000063
        /*0a3c*/ 	.word	0x000000d0
        /*0a40*/ 	.short	0x010a
        /*0a42*/ 	.byte	0xff
	.zero		1


	//   ....[147]....
        /*0a44*/ 	.word	0x0000ae80
        /*0a48*/ 	.word	0x00000003
        /*0a4c*/ 	.word	0x00000060
        /*0a50*/ 	.short	0x010a
        /*0a52*/ 	.byte	0xff
	.zero		1


	//   ....[148]....
        /*0a54*/ 	.word	0x0000aed0
        /*0a58*/ 	.word	0x0000003e
        /*0a5c*/ 	.word	0x00000060
        /*0a60*/ 	.short	0x010a
        /*0a62*/ 	.byte	0xff
	.zero		1


	//   ....[149]....
        /*0a64*/ 	.word	0x0000af20
        /*0a68*/ 	.word	0x0000003e
        /*0a6c*/ 	.word	0x00000060
        /*0a70*/ 	.short	0x010a
        /*0a72*/ 	.byte	0xff
	.zero		1


	//----- nvinfo : EIATTR_NUM_MBARRIERS
	.align		4
.L_47:
        /*0a74*/ 	.byte	0x03, 0x38
        /*0a76*/ 	.short	0x0023


	//----- nvinfo : EIATTR_EXIT_INSTR_OFFSETS
	.align		4
        /*0a78*/ 	.byte	0x04, 0x1c
        /*0a7a*/ 	.short	(.L_49 - .L_48)


	//   ....[0]....
.L_48:
        /*0a7c*/ 	.word	0x00002fd0


	//   ....[1]....
        /*0a80*/ 	.word	0x000034c0


	//   ....[2]....
        /*0a84*/ 	.word	0x00003520


	//   ....[3]....
        /*0a88*/ 	.word	0x00004b90


	//   ....[4]....
        /*0a8c*/ 	.word	0x00005d90


	//   ....[5]....
        /*0a90*/ 	.word	0x00005dd0


	//   ....[6]....
        /*0a94*/ 	.word	0x0000a140


	//   ....[7]....
        /*0a98*/ 	.word	0x0000a1c0


	//   ....[8]....
        /*0a9c*/ 	.word	0x0000a1f0


	//   ....[9]....
        /*0aa0*/ 	.word	0x0000a260


	//----- nvinfo : EIATTR_MAX_THREADS
	.align		4
.L_49:
        /*0aa4*/ 	.byte	0x04, 0x05
        /*0aa6*/ 	.short	(.L_51 - .L_50)
.L_50:
        /*0aa8*/ 	.word	0x00000100
        /*0aac*/ 	.word	0x00000001
        /*0ab0*/ 	.word	0x00000001


	//----- nvinfo : EIATTR_CRS_STACK_SIZE
	.align		4
.L_51:
        /*0ab4*/ 	.byte	0x04, 0x1e
        /*0ab6*/ 	.short	(.L_53 - .L_52)
.L_52:
        /*0ab8*/ 	.word	0x00000000


	//----- nvinfo : EIATTR_CBANK_PARAM_SIZE
	.align		4
.L_53:
        /*0abc*/ 	.byte	0x03, 0x19
        /*0abe*/ 	.short	0x0c00


	//----- nvinfo : EIATTR_PARAM_CBANK
	.align		4
        /*0ac0*/ 	.byte	0x04, 0x0a
        /*0ac2*/ 	.short	(.L_55 - .L_54)
	.align		4
.L_54:
        /*0ac4*/ 	.word	index@(.nv.constant0._ZN7cutlass13device_kernelINS_4gemm6kernel13GemmUniversalIN4cute5tupleIJiiiiEEENS1_10collective13CollectiveMmaINS1_46MainloopSm100TmaUmmaWarpSpecializedBlockScaledILi6ELi2ELi2ENS5_IJNS4_1CILi4EEENSA_ILi1EEESC_EEEEENS5_IJNSA_ILi256EEENSA_ILi128EEESF_EEENS5_IJNS_12float_e2m1_tENS_13float_ue4m3_tEEEENS5_IJNS5_IJlSC_lEEENS4_6LayoutINS5_IJNS5_IJNS5_IJNSA_ILi32EEESB_EEEiEEENS5_IJNS5_IJNSA_ILi16EEESB_EEEiEEENS5_IJSC_iEEEEEENS5_IJSS_NS5_IJNS5_IJNSA_ILi0EEESC_EEENSA_ILi512EEEEEENS5_IJSV_iEEEEEEEEEEESK_S12_NS4_8TiledMMAINS4_8MMA_AtomIJNS4_23SM100_MMA_MXF4_2x1SM_SSISI_SI_fSJ_Li256ELi128ELi16ELNS4_4UMMA5MajorE0ELS17_0ELNS16_7ScaleInE0ELS18_0EEEEEENSM_INS5_IJSC_SC_SC_EEENS5_IJSV_SV_SV_EEEEENS5_IJNS4_10UnderscoreES1E_S1E_EEEEENS5_IJNS4_18SM100_TMA_2SM_LOADES1H_EEENS5_IJNS4_14ComposedLayoutINS4_7SwizzleILi3ELi4ELi3EEENS4_18smem_ptr_flag_bitsILi4EEENSM_INS5_IJNSA_ILi8EEESF_EEENS5_IJSF_SC_EEEEEEENSM_INS5_IJNS5_IJNS5_IJSO_SC_EEESR_EEESC_NS5_IJSC_SB_EEEEEENS5_IJNS5_IJNS5_IJSR_SX_EEESW_EEESV_NS5_IJSB_SX_EEEEEEEEEEEvNS4_8identityENS5_IJNS4_28SM100_TMA_2SM_LOAD_MULTICASTES24_EEES22_vS23_EENS_8epilogue10collective18CollectiveEpilogueINS27_23Sm100TmaWarpSpecializedILi4ELi2ELi32ELb1ELb0EEEJNS5_IJSG_SG_SF_EEENS5_IJNSM_ISG_SC_EENSM_ISN_SC_EEEEENS_10bfloat16_tESL_S2G_SL_NS27_6fusion15FusionCallbacksIS2B_NS2H_17LinearCombinationIS2G_fS2G_fLNS_15FloatRoundStyleE2EEES2C_S2F_JEEENS4_5SM1004TMEM4LOAD26SM100_TMEM_LOAD_32dp32b32xENS4_13SM90_TMA_LOADENS1J_INS1K_ILi2ELi4ELi3EEENS1M_ILi16EEENSM_INS5_IJS1O_SN_EEENS5_IJSN_SC_EEEEEEENS4_39AutoVectorizingCopyWithAssumedAlignmentILi128EEENS4_14SM90_TMA_STOREES2X_S2Z_S2Z_EEEvvEEEEvNT_6ParamsE)
        /*0ac8*/ 	.short	0x0380
        /*0aca*/ 	.short	0x0c00


	//----- nvinfo : EIATTR_SW_WAR
	.align		4
.L_55:
        /*0acc*/ 	.byte	0x04, 0x36
        /*0ace*/ 	.short	(.L_57 - .L_56)
.L_56:
        /*0ad0*/ 	.word	0x00000008
.L_57:


//--------------------- .nv.callgraph             --------------------------
	.section	.nv.callgraph,"",@"SHT_CUDA_CALLGRAPH"
	.align	4
	.sectionentsize	8
	.align		4
        /*0000*/ 	.word	0x00000000
	.align		4
        /*0004*/ 	.word	0xffffffff
	.align		4
        /*0008*/ 	.word	index@(_ZN7cutlass13device_kernelINS_4gemm6kernel13GemmUniversalIN4cute5tupleIJiiiiEEENS1_10collective13CollectiveMmaINS1_46MainloopSm100TmaUmmaWarpSpecializedBlockScaledILi6ELi2ELi2ENS5_IJNS4_1CILi4EEENSA_ILi1EEESC_EEEEENS5_IJNSA_ILi256EEENSA_ILi128EEESF_EEENS5_IJNS_12float_e2m1_tENS_13float_ue4m3_tEEEENS5_IJNS5_IJlSC_lEEENS4_6LayoutINS5_IJNS5_IJNS5_IJNSA_ILi32EEESB_EEEiEEENS5_IJNS5_IJNSA_ILi16EEESB_EEEiEEENS5_IJSC_iEEEEEENS5_IJSS_NS5_IJNS5_IJNSA_ILi0EEESC_EEENSA_ILi512EEEEEENS5_IJSV_iEEEEEEEEEEESK_S12_NS4_8TiledMMAINS4_8MMA_AtomIJNS4_23SM100_MMA_MXF4_2x1SM_SSISI_SI_fSJ_Li256ELi128ELi16ELNS4_4UMMA5MajorE0ELS17_0ELNS16_7ScaleInE0ELS18_0EEEEEENSM_INS5_IJSC_SC_SC_EEENS5_IJSV_SV_SV_EEEEENS5_IJNS4_10UnderscoreES1E_S1E_EEEEENS5_IJNS4_18SM100_TMA_2SM_LOADES1H_EEENS5_IJNS4_14ComposedLayoutINS4_7SwizzleILi3ELi4ELi3EEENS4_18smem_ptr_flag_bitsILi4EEENSM_INS5_IJNSA_ILi8EEESF_EEENS5_IJSF_SC_EEEEEEENSM_INS5_IJNS5_IJNS5_IJSO_SC_EEESR_EEESC_NS5_IJSC_SB_EEEEEENS5_IJNS5_IJNS5_IJSR_SX_EEESW_EEESV_NS5_IJSB_SX_EEEEEEEEEEEvNS4_8identityENS5_IJNS4_28SM100_TMA_2SM_LOAD_MULTICASTES24_EEES22_vS23_EENS_8epilogue10collective18CollectiveEpilogueINS27_23Sm100TmaWarpSpecializedILi4ELi2ELi32ELb1ELb0EEEJNS5_IJSG_SG_SF_EEENS5_IJNSM_ISG_SC_EENSM_ISN_SC_EEEEENS_10bfloat16_tESL_S2G_SL_NS27_6fusion15FusionCallbacksIS2B_NS2H_17LinearCombinationIS2G_fS2G_fLNS_15FloatRoundStyleE2EEES2C_S2F_JEEENS4_5SM1004TMEM4LOAD26SM100_TMEM_LOAD_32dp32b32xENS4_13SM90_TMA_LOADENS1J_INS1K_ILi2ELi4ELi3EEENS1M_ILi16EEENSM_INS5_IJS1O_SN_EEENS5_IJSN_SC_EEEEEEENS4_39AutoVectorizingCopyWithAssumedAlignmentILi128EEENS4_14SM90_TMA_STOREES2X_S2Z_S2Z_EEEvvEEEEvNT_6ParamsE)
	.align		4
        /*000c*/ 	.word	index@(__assertfail)
	.align		4
        /*0010*/ 	.word	0x00000000
	.align		4
        /*0014*/ 	.word	0xfffffffe
	.align		4
        /*0018*/ 	.word	0x00000000
	.align		4
        /*001c*/ 	.word	0xfffffffd
	.align		4
        /*0020*/ 	.word	0x00000000
	.align		4
        /*0024*/ 	.word	0xfffffffc


//--------------------- .nv.constant4             --------------------------
	.section	.nv.constant4,"a",@progbits
	.align	8
	.align		8
.nv.constant4:
        /*0000*/ 	.dword	__assertfail
	.align		8
        /*0008*/ 	.dword	__unnamed_1
	.align		8
        /*0010*/ 	.dword	__unnamed_2
	.align		8
        /*0018*/ 	.dword	_ZN40_INTERNAL_c008ddbd_4_k_cu_1f9550c0_328904cuda3std3__45__cpo5beginE
	.align		8
        /*0020*/ 	.dword	_ZN40_INTERNAL_c008ddbd_4_k_cu_1f9550c0_328904cuda3std3__45__cpo3endE
	.align		8
        /*0028*/ 	.dword	_ZN40_INTERNAL_c008ddbd_4_k_cu_1f9550c0_328904cuda3std3__45__cpo6cbeginE
	.align		8
        /*0030*/ 	.dword	_ZN40_INTERNAL_c008ddbd_4_k_cu_1f9550c0_328904cuda3std3__45__cpo4cendE
	.align		8
        /*0038*/ 	.dword	_ZN40_INTERNAL_c008ddbd_4_k_cu_1f9550c0_328904cuda3std3__442_GLOBAL__N__c008ddbd_4_k_cu_1f9550c0_328906ignoreE
	.align		8
        /*0040*/ 	.dword	_ZN40_INTERNAL_c008ddbd_4_k_cu_1f9550c0_328904cuda3std3__419piecewise_constructE
	.align		8
        /*0048*/ 	.dword	_ZN40_INTERNAL_c008ddbd_4_k_cu_1f9550c0_328904cuda3std3__48in_placeE
	.align		8
        /*0050*/ 	.dword	_ZN40_INTERNAL_c008ddbd_4_k_cu_1f9550c0_328904cuda3std6ranges3__45__cpo4swapE
	.align		8
        /*0058*/ 	.dword	_ZN40_INTERNAL_c008ddbd_4_k_cu_1f9550c0_328904cuda3std6ranges3__45__cpo9iter_moveE
	.align		8
        /*0060*/ 	.dword	_ZN40_INTERNAL_c008ddbd_4_k_cu_1f9550c0_328904cute7productE
	.align		8
        /*0068*/ 	.dword	_ZN40_INTERNAL_c008ddbd_4_k_cu_1f9550c0_328904cute1_E
	.align		8
        /*0070*/ 	.dword	$str$25
	.align		8
        /*0078*/ 	.dword	$str$26
	.align		8
        /*0080*/ 	.dword	$str$29
	.align		8
        /*0088*/ 	.dword	$str$30


//--------------------- .text._ZN7cutlass13device_kernelINS_4gemm6kernel13GemmUniversalIN4cute5tupleIJiiiiEEENS1_10collective13CollectiveMmaINS1_46MainloopSm100TmaUmmaWarpSpecializedBlockScaledILi6ELi2ELi2ENS5_IJNS4_1CILi4EEENSA_ILi1EEESC_EEEEENS5_IJNSA_ILi256EEENSA_ILi128EEESF_EEENS5_IJNS_12float_e2m1_tENS_13float_ue4m3_tEEEENS5_IJNS5_IJlSC_lEEENS4_6LayoutINS5_IJNS5_IJNS5_IJNSA_ILi32EEESB_EEEiEEENS5_IJNS5_IJNSA_ILi16EEESB_EEEiEEENS5_IJSC_iEEEEEENS5_IJSS_NS5_IJNS5_IJNSA_ILi0EEESC_EEENSA_ILi512EEEEEENS5_IJSV_iEEEEEEEEEEESK_S12_NS4_8TiledMMAINS4_8MMA_AtomIJNS4_23SM100_MMA_MXF4_2x1SM_SSISI_SI_fSJ_Li256ELi128ELi16ELNS4_4UMMA5MajorE0ELS17_0ELNS16_7ScaleInE0ELS18_0EEEEEENSM_INS5_IJSC_SC_SC_EEENS5_IJSV_SV_SV_EEEEENS5_IJNS4_10UnderscoreES1E_S1E_EEEEENS5_IJNS4_18SM100_TMA_2SM_LOADES1H_EEENS5_IJNS4_14ComposedLayoutINS4_7SwizzleILi3ELi4ELi3EEENS4_18smem_ptr_flag_bitsILi4EEENSM_INS5_IJNSA_ILi8EEESF_EEENS5_IJSF_SC_EEEEEEENSM_INS5_IJNS5_IJNS5_IJSO_SC_EEESR_EEESC_NS5_IJSC_SB_EEEEEENS5_IJNS5_IJNS5_IJSR_SX_EEESW_EEESV_NS5_IJSB_SX_EEEEEEEEEEEvNS4_8identityENS5_IJNS4_28SM100_TMA_2SM_LOAD_MULTICASTES24_EEES22_vS23_EENS_8epilogue10collective18CollectiveEpilogueINS27_23Sm100TmaWarpSpecializedILi4ELi2ELi32ELb1ELb0EEEJNS5_IJSG_SG_SF_EEENS5_IJNSM_ISG_SC_EENSM_ISN_SC_EEEEENS_10bfloat16_tESL_S2G_SL_NS27_6fusion15FusionCallbacksIS2B_NS2H_17LinearCombinationIS2G_fS2G_fLNS_15FloatRoundStyleE2EEES2C_S2F_JEEENS4_5SM1004TMEM4LOAD26SM100_TMEM_LOAD_32dp32b32xENS4_13SM90_TMA_LOADENS1J_INS1K_ILi2ELi4ELi3EEENS1M_ILi16EEENSM_INS5_IJS1O_SN_EEENS5_IJSN_SC_EEEEEEENS4_39AutoVectorizingCopyWithAssumedAlignmentILi128EEENS4_14SM90_TMA_STOREES2X_S2Z_S2Z_EEEvvEEEEvNT_6ParamsE --------------------------
	.section	.text._ZN7cutlass13device_kernelINS_4gemm6kernel13GemmUniversalIN4cute5tupleIJiiiiEEENS1_10collective13CollectiveMmaINS1_46MainloopSm100TmaUmmaWarpSpecializedBlockScaledILi6ELi2ELi2ENS5_IJNS4_1CILi4EEENSA_ILi1EEESC_EEEEENS5_IJNSA_ILi256EEENSA_ILi128EEESF_EEENS5_IJNS_12float_e2m1_tENS_13float_ue4m3_tEEEENS5_IJNS5_IJlSC_lEEENS4_6LayoutINS5_IJNS5_IJNS5_IJNSA_ILi32EEESB_EEEiEEENS5_IJNS5_IJNSA_ILi16EEESB_EEEiEEENS5_IJSC_iEEEEEENS5_IJSS_NS5_IJNS5_IJNSA_ILi0EEESC_EEENSA_ILi512EEEEEENS5_IJSV_iEEEEEEEEEEESK_S12_NS4_8TiledMMAINS4_8MMA_AtomIJNS4_23SM100_MMA_MXF4_2x1SM_SSISI_SI_fSJ_Li256ELi128ELi16ELNS4_4UMMA5MajorE0ELS17_0ELNS16_7ScaleInE0ELS18_0EEEEEENSM_INS5_IJSC_SC_SC_EEENS5_IJSV_SV_SV_EEEEENS5_IJNS4_10UnderscoreES1E_S1E_EEEEENS5_IJNS4_18SM100_TMA_2SM_LOADES1H_EEENS5_IJNS4_14ComposedLayoutINS4_7SwizzleILi3ELi4ELi3EEENS4_18smem_ptr_flag_bitsILi4EEENSM_INS5_IJNSA_ILi8EEESF_EEENS5_IJSF_SC_EEEEEEENSM_INS5_IJNS5_IJNS5_IJSO_SC_EEESR_EEESC_NS5_IJSC_SB_EEEEEENS5_IJNS5_IJNS5_IJSR_SX_EEESW_EEESV_NS5_IJSB_SX_EEEEEEEEEEEvNS4_8identityENS5_IJNS4_28SM100_TMA_2SM_LOAD_MULTICASTES24_EEES22_vS23_EENS_8epilogue10collective18CollectiveEpilogueINS27_23Sm100TmaWarpSpecializedILi4ELi2ELi32ELb1ELb0EEEJNS5_IJSG_SG_SF_EEENS5_IJNSM_ISG_SC_EENSM_ISN_SC_EEEEENS_10bfloat16_tESL_S2G_SL_NS27_6fusion15FusionCallbacksIS2B_NS2H_17LinearCombinationIS2G_fS2G_fLNS_15FloatRoundStyleE2EEES2C_S2F_JEEENS4_5SM1004TMEM4LOAD26SM100_TMEM_LOAD_32dp32b32xENS4_13SM90_TMA_LOADENS1J_INS1K_ILi2ELi4ELi3EEENS1M_ILi16EEENSM_INS5_IJS1O_SN_EEENS5_IJSN_SC_EEEEEEENS4_39AutoVectorizingCopyWithAssumedAlignmentILi128EEENS4_14SM90_TMA_STOREES2X_S2Z_S2Z_EEEvvEEEEvNT_6ParamsE,"ax",@progbits
	.align	128
.text._ZN7cutlass13device_kernelINS_4gemm6kernel13GemmUniversalIN4cute5tupleIJiiiiEEENS1_10collective13CollectiveMmaINS1_46MainloopSm100TmaUmmaWarpSpecializedBlockScaledILi6ELi2ELi2ENS5_IJNS4_1CILi4EEENSA_ILi1EEESC_EEEEENS5_IJNSA_ILi256EEENSA_ILi128EEESF_EEENS5_IJNS_12float_e2m1_tENS_13float_ue4m3_tEEEENS5_IJNS5_IJlSC_lEEENS4_6LayoutINS5_IJNS5_IJNS5_IJNSA_ILi32EEESB_EEEiEEENS5_IJNS5_IJNSA_ILi16EEESB_EEEiEEENS5_IJSC_iEEEEEENS5_IJSS_NS5_IJNS5_IJNSA_ILi0EEESC_EEENSA_ILi512EEEEEENS5_IJSV_iEEEEEEEEEEESK_S12_NS4_8TiledMMAINS4_8MMA_AtomIJNS4_23SM100_MMA_MXF4_2x1SM_SSISI_SI_fSJ_Li256ELi128ELi16ELNS4_4UMMA5MajorE0ELS17_0ELNS16_7ScaleInE0ELS18_0EEEEEENSM_INS5_IJSC_SC_SC_EEENS5_IJSV_SV_SV_EEEEENS5_IJNS4_10UnderscoreES1E_S1E_EEEEENS5_IJNS4_18SM100_TMA_2SM_LOADES1H_EEENS5_IJNS4_14ComposedLayoutINS4_7SwizzleILi3ELi4ELi3EEENS4_18smem_ptr_flag_bitsILi4EEENSM_INS5_IJNSA_ILi8EEESF_EEENS5_IJSF_SC_EEEEEEENSM_INS5_IJNS5_IJNS5_IJSO_SC_EEESR_EEESC_NS5_IJSC_SB_EEEEEENS5_IJNS5_IJNS5_IJSR_SX_EEESW_EEESV_NS5_IJSB_SX_EEEEEEEEEEEvNS4_8identityENS5_IJNS4_28SM100_TMA_2SM_LOAD_MULTICASTES24_EEES22_vS23_EENS_8epilogue10collective18CollectiveEpilogueINS27_23Sm100TmaWarpSpecializedILi4ELi2ELi32ELb1ELb0EEEJNS5_IJSG_SG_SF_EEENS5_IJNSM_ISG_SC_EENSM_ISN_SC_EEEEENS_10bfloat16_tESL_S2G_SL_NS27_6fusion15FusionCallbacksIS2B_NS2H_17LinearCombinationIS2G_fS2G_fLNS_15FloatRoundStyleE2EEES2C_S2F_JEEENS4_5SM1004TMEM4LOAD26SM100_TMEM_LOAD_32dp32b32xENS4_13SM90_TMA_LOADENS1J_INS1K_ILi2ELi4ELi3EEENS1M_ILi16EEENSM_INS5_IJS1O_SN_EEENS5_IJSN_SC_EEEEEEENS4_39AutoVectorizingCopyWithAssumedAlignmentILi128EEENS4_14SM90_TMA_STOREES2X_S2Z_S2Z_EEEvvEEEEvNT_6ParamsE:
        .type           _ZN7cutlass13device_kernelINS_4gemm6kernel13GemmUniversalIN4cute5tupleIJiiiiEEENS1_10collective13CollectiveMmaINS1_46MainloopSm100TmaUmmaWarpSpecializedBlockScaledILi6ELi2ELi2ENS5_IJNS4_1CILi4EEENSA_ILi1EEESC_EEEEENS5_IJNSA_ILi256EEENSA_ILi128EEESF_EEENS5_IJNS_12float_e2m1_tENS_13float_ue4m3_tEEEENS5_IJNS5_IJlSC_lEEENS4_6LayoutINS5_IJNS5_IJNS5_IJNSA_ILi32EEESB_EEEiEEENS5_IJNS5_IJNSA_ILi16EEESB_EEEiEEENS5_IJSC_iEEEEEENS5_IJSS_NS5_IJNS5_IJNSA_ILi0EEESC_EEENSA_ILi512EEEEEENS5_IJSV_iEEEEEEEEEEESK_S12_NS4_8TiledMMAINS4_8MMA_AtomIJNS4_23SM100_MMA_MXF4_2x1SM_SSISI_SI_fSJ_Li256ELi128ELi16ELNS4_4UMMA5MajorE0ELS17_0ELNS16_7ScaleInE0ELS18_0EEEEEENSM_INS5_IJSC_SC_SC_EEENS5_IJSV_SV_SV_EEEEENS5_IJNS4_10UnderscoreES1E_S1E_EEEEENS5_IJNS4_18SM100_TMA_2SM_LOADES1H_EEENS5_IJNS4_14ComposedLayoutINS4_7SwizzleILi3ELi4ELi3EEENS4_18smem_ptr_flag_bitsILi4EEENSM_INS5_IJNSA_ILi8EEESF_EEENS5_IJSF_SC_EEEEEEENSM_INS5_IJNS5_IJNS5_IJSO_SC_EEESR_EEESC_NS5_IJSC_SB_EEEEEENS5_IJNS5_IJNS5_IJSR_SX_EEESW_EEESV_NS5_IJSB_SX_EEEEEEEEEEEvNS4_8identityENS5_IJNS4_28SM100_TMA_2SM_LOAD_MULTICASTES24_EEES22_vS23_EENS_8epilogue10collective18CollectiveEpilogueINS27_23Sm100TmaWarpSpecializedILi4ELi2ELi32ELb1ELb0EEEJNS5_IJSG_SG_SF_EEENS5_IJNSM_ISG_SC_EENSM_ISN_SC_EEEEENS_10bfloat16_tESL_S2G_SL_NS27_6fusion15FusionCallbacksIS2B_NS2H_17LinearCombinationIS2G_fS2G_fLNS_15FloatRoundStyleE2EEES2C_S2F_JEEENS4_5SM1004TMEM4LOAD26SM100_TMEM_LOAD_32dp32b32xENS4_13SM90_TMA_LOADENS1J_INS1K_ILi2ELi4ELi3EEENS1M_ILi16EEENSM_INS5_IJS1O_SN_EEENS5_IJSN_SC_EEEEEEENS4_39AutoVectorizingCopyWithAssumedAlignmentILi128EEENS4_14SM90_TMA_STOREES2X_S2Z_S2Z_EEEvvEEEEvNT_6ParamsE,@function
        .size           _ZN7cutlass13device_kernelINS_4gemm6kernel13GemmUniversalIN4cute5tupleIJiiiiEEENS1_10collective13CollectiveMmaINS1_46MainloopSm100TmaUmmaWarpSpecializedBlockScaledILi6ELi2ELi2ENS5_IJNS4_1CILi4EEENSA_ILi1EEESC_EEEEENS5_IJNSA_ILi256EEENSA_ILi128EEESF_EEENS5_IJNS_12float_e2m1_tENS_13float_ue4m3_tEEEENS5_IJNS5_IJlSC_lEEENS4_6LayoutINS5_IJNS5_IJNS5_IJNSA_ILi32EEESB_EEEiEEENS5_IJNS5_IJNSA_ILi16EEESB_EEEiEEENS5_IJSC_iEEEEEENS5_IJSS_NS5_IJNS5_IJNSA_ILi0EEESC_EEENSA_ILi512EEEEEENS5_IJSV_iEEEEEEEEEEESK_S12_NS4_8TiledMMAINS4_8MMA_AtomIJNS4_23SM100_MMA_MXF4_2x1SM_SSISI_SI_fSJ_Li256ELi128ELi16ELNS4_4UMMA5MajorE0ELS17_0ELNS16_7ScaleInE0ELS18_0EEEEEENSM_INS5_IJSC_SC_SC_EEENS5_IJSV_SV_SV_EEEEENS5_IJNS4_10UnderscoreES1E_S1E_EEEEENS5_IJNS4_18SM100_TMA_2SM_LOADES1H_EEENS5_IJNS4_14ComposedLayoutINS4_7SwizzleILi3ELi4ELi3EEENS4_18smem_ptr_flag_bitsILi4EEENSM_INS5_IJNSA_ILi8EEESF_EEENS5_IJSF_SC_EEEEEEENSM_INS5_IJNS5_IJNS5_IJSO_SC_EEESR_EEESC_NS5_IJSC_SB_EEEEEENS5_IJNS5_IJNS5_IJSR_SX_EEESW_EEESV_NS5_IJSB_SX_EEEEEEEEEEEvNS4_8identityENS5_IJNS4_28SM100_TMA_2SM_LOAD_MULTICASTES24_EEES22_vS23_EENS_8epilogue10collective18CollectiveEpilogueINS27_23Sm100TmaWarpSpecializedILi4ELi2ELi32ELb1ELb0EEEJNS5_IJSG_SG_SF_EEENS5_IJNSM_ISG_SC_EENSM_ISN_SC_EEEEENS_10bfloat16_tESL_S2G_SL_NS27_6fusion15FusionCallbacksIS2B_NS2H_17LinearCombinationIS2G_fS2G_fLNS_15FloatRoundStyleE2EEES2C_S2F_JEEENS4_5SM1004TMEM4LOAD26SM100_TMEM_LOAD_32dp32b32xENS4_13SM90_TMA_LOADENS1J_INS1K_ILi2ELi4ELi3EEENS1M_ILi16EEENSM_INS5_IJS1O_SN_EEENS5_IJSN_SC_EEEEEEENS4_39AutoVectorizingCopyWithAssumedAlignmentILi128EEENS4_14SM90_TMA_STOREES2X_S2Z_S2Z_EEEvvEEEEvNT_6ParamsE,(.L_x_201 - _ZN7cutlass13device_kernelINS_4gemm6kernel13GemmUniversalIN4cute5tupleIJiiiiEEENS1_10collective13CollectiveMmaINS1_46MainloopSm100TmaUmmaWarpSpecializedBlockScaledILi6ELi2ELi2ENS5_IJNS4_1CILi4EEENSA_ILi1EEESC_EEEEENS5_IJNSA_ILi256EEENSA_ILi128EEESF_EEENS5_IJNS_12float_e2m1_tENS_13float_ue4m3_tEEEENS5_IJNS5_IJlSC_lEEENS4_6LayoutINS5_IJNS5_IJNS5_IJNSA_ILi32EEESB_EEEiEEENS5_IJNS5_IJNSA_ILi16EEESB_EEEiEEENS5_IJSC_iEEEEEENS5_IJSS_NS5_IJNS5_IJNSA_ILi0EEESC_EEENSA_ILi512EEEEEENS5_IJSV_iEEEEEEEEEEESK_S12_NS4_8TiledMMAINS4_8MMA_AtomIJNS4_23SM100_MMA_MXF4_2x1SM_SSISI_SI_fSJ_Li256ELi128ELi16ELNS4_4UMMA5MajorE0ELS17_0ELNS16_7ScaleInE0ELS18_0EEEEEENSM_INS5_IJSC_SC_SC_EEENS5_IJSV_SV_SV_EEEEENS5_IJNS4_10UnderscoreES1E_S1E_EEEEENS5_IJNS4_18SM100_TMA_2SM_LOADES1H_EEENS5_IJNS4_14ComposedLayoutINS4_7SwizzleILi3ELi4ELi3EEENS4_18smem_ptr_flag_bitsILi4EEENSM_INS5_IJNSA_ILi8EEESF_EEENS5_IJSF_SC_EEEEEEENSM_INS5_IJNS5_IJNS5_IJSO_SC_EEESR_EEESC_NS5_IJSC_SB_EEEEEENS5_IJNS5_IJNS5_IJSR_SX_EEESW_EEESV_NS5_IJSB_SX_EEEEEEEEEEEvNS4_8identityENS5_IJNS4_28SM100_TMA_2SM_LOAD_MULTICASTES24_EEES22_vS23_EENS_8epilogue10collective18CollectiveEpilogueINS27_23Sm100TmaWarpSpecializedILi4ELi2ELi32ELb1ELb0EEEJNS5_IJSG_SG_SF_EEENS5_IJNSM_ISG_SC_EENSM_ISN_SC_EEEEENS_10bfloat16_tESL_S2G_SL_NS27_6fusion15FusionCallbacksIS2B_NS2H_17LinearCombinationIS2G_fS2G_fLNS_15FloatRoundStyleE2EEES2C_S2F_JEEENS4_5SM1004TMEM4LOAD26SM100_TMEM_LOAD_32dp32b32xENS4_13SM90_TMA_LOADENS1J_INS1K_ILi2ELi4ELi3EEENS1M_ILi16EEENSM_INS5_IJS1O_SN_EEENS5_IJSN_SC_EEEEEEENS4_39AutoVectorizingCopyWithAssumedAlignmentILi128EEENS4_14SM90_TMA_STOREES2X_S2Z_S2Z_EEEvvEEEEvNT_6ParamsE)
        .other          _ZN7cutlass13device_kernelINS_4gemm6kernel13GemmUniversalIN4cute5tupleIJiiiiEEENS1_10collective13CollectiveMmaINS1_46MainloopSm100TmaUmmaWarpSpecializedBlockScaledILi6ELi2ELi2ENS5_IJNS4_1CILi4EEENSA_ILi1EEESC_EEEEENS5_IJNSA_ILi256EEENSA_ILi128EEESF_EEENS5_IJNS_12float_e2m1_tENS_13float_ue4m3_tEEEENS5_IJNS5_IJlSC_lEEENS4_6LayoutINS5_IJNS5_IJNS5_IJNSA_ILi32EEESB_EEEiEEENS5_IJNS5_IJNSA_ILi16EEESB_EEEiEEENS5_IJSC_iEEEEEENS5_IJSS_NS5_IJNS5_IJNSA_ILi0EEESC_EEENSA_ILi512EEEEEENS5_IJSV_iEEEEEEEEEEESK_S12_NS4_8TiledMMAINS4_8MMA_AtomIJNS4_23SM100_MMA_MXF4_2x1SM_SSISI_SI_fSJ_Li256ELi128ELi16ELNS4_4UMMA5MajorE0ELS17_0ELNS16_7ScaleInE0ELS18_0EEEEEENSM_INS5_IJSC_SC_SC_EEENS5_IJSV_SV_SV_EEEEENS5_IJNS4_10UnderscoreES1E_S1E_EEEEENS5_IJNS4_18SM100_TMA_2SM_LOADES1H_EEENS5_IJNS4_14ComposedLayoutINS4_7SwizzleILi3ELi4ELi3EEENS4_18smem_ptr_flag_bitsILi4EEENSM_INS5_IJNSA_ILi8EEESF_EEENS5_IJSF_SC_EEEEEEENSM_INS5_IJNS5_IJNS5_IJSO_SC_EEESR_EEESC_NS5_IJSC_SB_EEEEEENS5_IJNS5_IJNS5_IJSR_SX_EEESW_EEESV_NS5_IJSB_SX_EEEEEEEEEEEvNS4_8identityENS5_IJNS4_28SM100_TMA_2SM_LOAD_MULTICASTES24_EEES22_vS23_EENS_8epilogue10collective18CollectiveEpilogueINS27_23Sm100TmaWarpSpecializedILi4ELi2ELi32ELb1ELb0EEEJNS5_IJSG_SG_SF_EEENS5_IJNSM_ISG_SC_EENSM_ISN_SC_EEEEENS_10bfloat16_tESL_S2G_SL_NS27_6fusion15FusionCallbacksIS2B_NS2H_17LinearCombinationIS2G_fS2G_fLNS_15FloatRoundStyleE2EEES2C_S2F_JEEENS4_5SM1004TMEM4LOAD26SM100_TMEM_LOAD_32dp32b32xENS4_13SM90_TMA_LOADENS1J_INS1K_ILi2ELi4ELi3EEENS1M_ILi16EEENSM_INS5_IJS1O_SN_EEENS5_IJSN_SC_EEEEEEENS4_39AutoVectorizingCopyWithAssumedAlignmentILi128EEENS4_14SM90_TMA_STOREES2X_S2Z_S2Z_EEEvvEEEEvNT_6ParamsE,@"STO_CUDA_ENTRY STV_DEFAULT"
_ZN7cutlass13device_kernelINS_4gemm6kernel13GemmUniversalIN4cute5tupleIJiiiiEEENS1_10collective13CollectiveMmaINS1_46MainloopSm100TmaUmmaWarpSpecializedBlockScaledILi6ELi2ELi2ENS5_IJNS4_1CILi4EEENSA_ILi1EEESC_EEEEENS5_IJNSA_ILi256EEENSA_ILi128EEESF_EEENS5_IJNS_12float_e2m1_tENS_13float_ue4m3_tEEEENS5_IJNS5_IJlSC_lEEENS4_6LayoutINS5_IJNS5_IJNS5_IJNSA_ILi32EEESB_EEEiEEENS5_IJNS5_IJNSA_ILi16EEESB_EEEiEEENS5_IJSC_iEEEEEENS5_IJSS_NS5_IJNS5_IJNSA_ILi0EEESC_EEENSA_ILi512EEEEEENS5_IJSV_iEEEEEEEEEEESK_S12_NS4_8TiledMMAINS4_8MMA_AtomIJNS4_23SM100_MMA_MXF4_2x1SM_SSISI_SI_fSJ_Li256ELi128ELi16ELNS4_4UMMA5MajorE0ELS17_0ELNS16_7ScaleInE0ELS18_0EEEEEENSM_INS5_IJSC_SC_SC_EEENS5_IJSV_SV_SV_EEEEENS5_IJNS4_10UnderscoreES1E_S1E_EEEEENS5_IJNS4_18SM100_TMA_2SM_LOADES1H_EEENS5_IJNS4_14ComposedLayoutINS4_7SwizzleILi3ELi4ELi3EEENS4_18smem_ptr_flag_bitsILi4EEENSM_INS5_IJNSA_ILi8EEESF_EEENS5_IJSF_SC_EEEEEEENSM_INS5_IJNS5_IJNS5_IJSO_SC_EEESR_EEESC_NS5_IJSC_SB_EEEEEENS5_IJNS5_IJNS5_IJSR_SX_EEESW_EEESV_NS5_IJSB_SX_EEEEEEEEEEEvNS4_8identityENS5_IJNS4_28SM100_TMA_2SM_LOAD_MULTICASTES24_EEES22_vS23_EENS_8epilogue10collective18CollectiveEpilogueINS27_23Sm100TmaWarpSpecializedILi4ELi2ELi32ELb1ELb0EEEJNS5_IJSG_SG_SF_EEENS5_IJNSM_ISG_SC_EENSM_ISN_SC_EEEEENS_10bfloat16_tESL_S2G_SL_NS27_6fusion15FusionCallbacksIS2B_NS2H_17LinearCombinationIS2G_fS2G_fLNS_15FloatRoundStyleE2EEES2C_S2F_JEEENS4_5SM1004TMEM4LOAD26SM100_TMEM_LOAD_32dp32b32xENS4_13SM90_TMA_LOADENS1J_INS1K_ILi2ELi4ELi3EEENS1M_ILi16EEENSM_INS5_IJS1O_SN_EEENS5_IJSN_SC_EEEEEEENS4_39AutoVectorizingCopyWithAssumedAlignmentILi128EEENS4_14SM90_TMA_STOREES2X_S2Z_S2Z_EEEvvEEEEvNT_6ParamsE:
[----:B------:R-:W1:Y:S01]  /*0000*/  LDC R1, c[0x0][0x37c] ;  /* 0x0000df00ff017b82 */ /* 0x000e620000000800 */
[----:B------:R-:W2:Y:S01]  /*0010*/  S2R R94, SR_TID.X ;  /* 0x00000000005e7919 */ /* 0x000ea20000002100 */
[----:B------:R-:W3:Y:S06]  /*0020*/  LDCU.64 UR12, c[0x0][0xc90] ;  /* 0x00019200ff0c77ac */ /* 0x000eec0008000a00 */
[----:B------:R-:W4:Y:S01]  /*0030*/  S2UR UR55, SR_CgaCtaId ;  /* 0x00000000003779c3 */ /* 0x000f220000008800 */
[----:B------:R-:W-:Y:S02]  /*0040*/  PRMT R80, RZ, 0x7610, R80 ;  /* 0x00007610ff507816 */ /* 0x000fe40000000050 */
[----:B------:R-:W-:Y:S01]  /*0050*/  ELECT P1, URZ, PT ;  /* 0x0000000000ff782f */ /* 0x000fe20003820000 */
[----:B---3--:R-:W-:-:S04]  /*0060*/  UISETP.NE.U32.AND UP0, UPT, UR12, URZ, UPT ;  /* 0x000000ff0c00728c */ /* 0x008fc8000bf05070 */
[----:B------:R-:W-:Y:S02]  /*0070*/  UISETP.NE.AND.EX UP0, UPT, UR13, URZ, UPT, UP0 ;  /* 0x000000ff0d00728c */ /* 0x000fe4000bf05300 */
[----:B----4-:R-:W-:Y:S02]  /*0080*/  ULOP3.LUT UR70, UR55, 0x1, URZ, 0xc0, !UPT ;  /* 0x0000000137467892 */ /* 0x010fe4000f8ec0ff */
[----:B------:R-:W-:Y:S01]  /*0090*/  ULOP3.LUT UR71, UR55, 0x1, URZ, 0x3c, !UPT ;  /* 0x0000000137477892 */ /* 0x000fe2000f8e3cff */
[----:B--2---:R-:W-:-:S05]  /*00a0*/  SHF.R.U32.HI R81, RZ, 0x5, R94 ;  /* 0x00000005ff517819 */ /* 0x004fca000001165e */
[----:B------:R-:W2:Y:S02]  /*00b0*/  SHFL.IDX PT, R0, R81, RZ, 0x1f ;  /* 0x00001fff51007589 */ /* 0x000ea400000e0000 */
[----:B--2---:R-:W-:Y:S01]  /*00c0*/  R2UR UR20, R0 ;  /* 0x00000000001472ca */ /* 0x004fe200000e0000 */
[----:B-1----:R-:W-:-:S14]  /*00d0*/  BRA.U UP0, `(.L_x_0) ;  /* 0x0000000100307547 */ /* 0x002fdc000b800000 */
[----:B------:R-:W1:Y:S02]  /*00e0*/  LDCU.64 UR4, c[0x0][0xc88] ;  /* 0x00019100ff0477ac */ /* 0x000e640008000a00 */
[----:B-1----:R-:W-:-:S04]  /*00f0*/  UISETP.NE.U32.AND UP0, UPT, UR4, URZ, UPT ;  /* 0x000000ff0400728c */ /* 0x002fc8000bf05070 */
[----:B------:R-:W-:-:S09]  /*0100*/  UISETP.NE.AND.EX UP0, UPT, UR5, URZ, UPT, UP0 ;  /* 0x000000ff0500728c */ /* 0x000fd2000bf05300 */
[----:B------:R-:W-:Y:S05]  /*0110*/  BRA.U !UP0, `(.L_x_1) ;  /* 0x0000000108147547 */ /* 0x000fea000b800000 */
[----:B------:R-:W1:Y:S01]  /*0120*/  LDC.64 R2, c[0x0][0xc88] ;  /* 0x00032200ff027b82 */ /* 0x000e620000000a00 */
[----:B------:R-:W1:Y:S02]  /*0130*/  LDCU.64 UR4, c[0x0][0x358] ;  /* 0x00006b00ff0477ac */ /* 0x000e640008000a00 */
[----:B-1----:R1:W5:Y:S01]  /*0140*/  LDG.E R41, desc[UR4][R2.64] ;  /* 0x0000000402297981 */ /* 0x002362000c1e1900 */
[----:B------:R-:W-:Y:S01]  /*0150*/  HFMA2 R80, -RZ, RZ, 0, 5.9604644775390625e-08 ;  /* 0x00000001ff507431 */ /* 0x000fe200000001ff */
[----:B------:R-:W-:Y:S05]  /*0160*/  BRA `(.L_x_0) ;  /* 0x00000000000c7947 */ /* 0x000fea0003800000 */
.L_x_1:
[----:B------:R-:W1:Y:S01]  /*0170*/  LDCU UR4, c[0x0][0xc80] ;  /* 0x00019000ff0477ac */ /* 0x000e620008000800 */
[----:B------:R-:W-:Y:S01]  /*0180*/  HFMA2 R80, -RZ, RZ, 0, 5.9604644775390625e-08 ;  /* 0x00000001ff507431 */ /* 0x000fe200000001ff */
[----:B-1----:R-:W-:-:S07]  /*0190*/  MOV R41, UR4 ;  /* 0x0000000400297c02 */ /* 0x002fce0008000f00 */
.L_x_0:
[----:B------:R-:W2:Y:S02]  /*01a0*/  LDCU.64 UR4, c[0x0][0xcb0] ;  /* 0x00019600ff0477ac */ /* 0x000ea40008000a00 */
[----:B--2---:R-:W-:-:S04]  /*01b0*/  UISETP.NE.U32.AND UP0, UPT, UR4, URZ, UPT ;  /* 0x000000ff0400728c */ /* 0x004fc8000bf05070 */
[----:B------:R-:W-:-:S09]  /*01c0*/  UISETP.NE.AND.EX UP0, UPT, UR5, URZ, UPT, UP0 ;  /* 0x000000ff0500728c */ /* 0x000fd2000bf05300 */
[----:B------:R-:W-:Y:S05]  /*01d0*/  BRA.U UP0, `(.L_x_2) ;  /* 0x0000000100287547 */ /* 0x000fea000b800000 */
[----:B------:R-:W2:Y:S02]  /*01e0*/  LDCU.64 UR4, c[0x0][0xca8] ;  /* 0x00019500ff0477ac */ /* 0x000ea40008000a00 */
[----:B--2---:R-:W-:-:S04]  /*01f0*/  UISETP.NE.U32.AND UP0, UPT, UR4, URZ, UPT ;  /* 0x000000ff0400728c */ /* 0x004fc8000bf05070 */
[----:B------:R-:W-:-:S09]  /*0200*/  UISETP.NE.AND.EX UP0, UPT, UR5, URZ, UPT, UP0 ;  /* 0x000000ff0500728c */ /* 0x000fd2000bf05300 */
[----:B------:R-:W-:Y:S05]  /*0210*/  BRA.U !UP0, `(.L_x_3) ;  /* 0x0000000108107547 */ /* 0x000fea000b800000 */
[----:B------:R-:W2:Y:S01]  /*0220*/  LDC.64 R38, c[0x0][0xca8] ;  /* 0x00032a00ff267b82 */ /* 0x000ea20000000a00 */
[----:B------:R-:W2:Y:S02]  /*0230*/  LDCU.64 UR4, c[0x0][0x358] ;  /* 0x00006b00ff0477ac */ /* 0x000ea40008000a00 */
[----:B--2---:R2:W5:Y:S01]  /*0240*/  LDG.E R38, desc[UR4][R38.64] ;  /* 0x0000000426267981 */ /* 0x004562000c1e1900 */
[----:B------:R-:W-:Y:S05]  /*0250*/  BRA `(.L_x_2) ;  /* 0x0000000000087947 */ /* 0x000fea0003800000 */
.L_x_3:
[----:B------:R-:W2:Y:S02]  /*0260*/  LDCU UR4, c[0x0][0xca0] ;  /* 0x00019400ff0477ac */ /* 0x000ea40008000800 */
[----:B--2---:R-:W-:Y:S02]  /*0270*/  MOV R38, UR4 ;  /* 0x0000000400267c02 */ /* 0x004fe40008000f00 */
.L_x_2:
[----:B------:R-:W-:Y:S01]  /*0280*/  IMAD.U32 R0, RZ, RZ, UR20 ;  /* 0x00000014ff007e24 */ /* 0x000fe2000f8e00ff */
[----:B------:R-:W-:Y:S04]  /*0290*/  BSSY.RECONVERGENT B0, `(.L_x_4) ;  /* 0x0000012000007945 */ /* 0x000fe80003800200 */
[C---:B------:R-:W-:Y:S02]  /*02a0*/  ISETP.NE.OR P2, PT, R0.reuse, 0x1, !P1 ;  /* 0x000000010000780c */ /* 0x040fe40004f45670 */
[----:B------:R-:W-:-:S11]  /*02b0*/  ISETP.NE.OR P0, PT, R0, 0x3, !P1 ;  /* 0x000000030000780c */ /* 0x000fd60004f05670 */
[----:B------:R-:W-:Y:S05]  /*02c0*/  @P2 BRA `(.L_x_5) ;  /* 0x0000000000382947 */ /* 0x000fea0003800000 */
[----:B------:R-:W3:Y:S02]  /*02d0*/  LDCU.64 UR4, c[0x0][0x348] ;  /* 0x00006900ff0477ac */ /* 0x000ee40008000a00 */
[----:B---3--:R-:W-:Y:S02]  /*02e0*/  UIADD3 UR10, UP3, UPT, UR4, 0x80, URZ ;  /* 0x00000080040a7890 */ /* 0x008fe4000ff7e0ff */
[----:B------:R-:W-:Y:S02]  /*02f0*/  UIADD3 UR8, UP2, UPT, UR4, 0x180, URZ ;  /* 0x0000018004087890 */ /* 0x000fe4000ff5e0ff */
[----:B------:R-:W-:Y:S02]  /*0300*/  UIADD3 UR6, UP1, UPT, UR4, 0x280, URZ ;  /* 0x0000028004067890 */ /* 0x000fe4000ff3e0ff */
[----:B------:R-:W-:Y:S02]  /*0310*/  UIADD3 UR4, UP0, UPT, UR4, 0x380, URZ ;  /* 0x0000038004047890 */ /* 0x000fe4000ff1e0ff */
[----:B------:R-:W-:-:S02]  /*0320*/  UIADD3.X UR11, UPT, UPT, URZ, UR5, URZ, UP3, !UPT ;  /* 0x00000005ff0b7290 */ /* 0x000fc40009ffe4ff */
[----:B------:R-:W-:Y:S02]  /*0330*/  UIADD3.X UR9, UPT, UPT, URZ, UR5, URZ, UP2, !UPT ;  /* 0x00000005ff097290 */ /* 0x000fe400097fe4ff */
[----:B------:R-:W-:Y:S02]  /*0340*/  UIADD3.X UR7, UPT, UPT, URZ, UR5, URZ, UP1, !UPT ;  /* 0x00000005ff077290 */ /* 0x000fe40008ffe4ff */
[----:B------:R-:W-:-:S03]  /*0350*/  UIADD3.X UR5, UPT, UPT, URZ, UR5, URZ, UP0, !UPT ;  /* 0x00000005ff057290 */ /* 0x000fc600087fe4ff */
[----:B------:R3:W-:Y:S02]  /*0360*/  UTMACCTL.PF [UR10] ;  /* 0x000000000a0079b9 */ /* 0x0007e40008040000 */
[----:B------:R3:W-:Y:S02]  /*0370*/  UTMACCTL.PF [UR8] ;  /* 0x00000000080079b9 */ /* 0x0007e40008040000 */
[----:B------:R3:W-:Y:S02]  /*0380*/  UTMACCTL.PF [UR6] ;  /* 0x00000000060079b9 */ /* 0x0007e40008040000 */
[----:B------:R3:W-:Y:S02]  /*0390*/  UTMACCTL.PF [UR4] ;  /* 0x00000000040079b9 */ /* 0x0007e40008040000 */
[----:B---3--:R-:W-:Y:S01]  /*03a0*/  NOP ;  /* 0x0000000000007918 */ /* 0x008fe20000000000 */
.L_x_5:
[----:B------:R-:W-:Y:S05]  /*03b0*/  BSYNC.RECONVERGENT B0 ;  /* 0x0000000000007941 */ /* 0x000fea0003800200 */
.L_x_4:
[----:B------:R-:W-:Y:S04]  /*03c0*/  BSSY.RECONVERGENT B0, `(.L_x_6) ;  /* 0x000000a000007945 */ /* 0x000fe80003800200 */
[----:B------:R-:W-:Y:S05]  /*03d0*/  @P0 BRA `(.L_x_7) ;  /* 0x0000000000200947 */ /* 0x000fea0003800000 */
[----:B------:R-:W3:Y:S02]  /*03e0*/  LDCU.64 UR4, c[0x0][0x348] ;  /* 0x00006900ff0477ac */ /* 0x000ee40008000a00 */
[----:B---3--:R-:W-:Y:S02]  /*03f0*/  UIADD3 UR6, UP1, UPT, UR4, 0x980, URZ ;  /* 0x0000098004067890 */ /* 0x008fe4000ff3e0ff */
[----:B------:R-:W-:Y:S02]  /*0400*/  UIADD3 UR4, UP0, UPT, UR4, 0xa80, URZ ;  /* 0x00000a8004047890 */ /* 0x000fe4000ff1e0ff */
[----:B------:R-:W-:Y:S02]  /*0410*/  UIADD3.X UR7, UPT, UPT, URZ, UR5, URZ, UP1, !UPT ;  /* 0x00000005ff077290 */ /* 0x000fe40008ffe4ff */
[----:B------:R-:W-:-:S07]  /*0420*/  UIADD3.X UR5, UPT, UPT, URZ, UR5, URZ, UP0, !UPT ;  /* 0x00000005ff057290 */ /* 0x000fce00087fe4ff */
[----:B------:R3:W-:Y:S02]  /*0430*/  UTMACCTL.PF [UR6] ;  /* 0x00000000060079b9 */ /* 0x0007e40008040000 */
[----:B------:R3:W-:Y:S02]  /*0440*/  UTMACCTL.PF [UR4] ;  /* 0x00000000040079b9 */ /* 0x0007e40008040000 */
[----:B---3--:R-:W-:Y:S01]  /*0450*/  NOP ;  /* 0x0000000000007918 */ /* 0x008fe20000000000 */
.L_x_7:
[----:B------:R-:W-:Y:S05]  /*0460*/  BSYNC.RECONVERGENT B0 ;  /* 0x0000000000007941 */ /* 0x000fea0003800200 */
.L_x_6:
[----:B------:R-:W3:Y:S01]  /*0470*/  LDCU.64 UR4, c[0x0][0xc88] ;  /* 0x00019100ff0477ac */ /* 0x000ee20008000a00 */
[----:B------:R-:W-:Y:S02]  /*0480*/  UISETP.EQ.U32.AND UP2, UPT, UR12, URZ, UPT ;  /* 0x000000ff0c00728c */ /* 0x000fe4000bf42070 */
[----:B------:R-:W-:Y:S02]  /*0490*/  UPLOP3.LUT UP4, UPT, UPT, UPT, UPT, 0x80, 0x8 ;  /* 0x000000000008789c */ /* 0x000fe40003f8f070 */
[----:B---3--:R-:W-:-:S04]  /*04a0*/  UISETP.NE.U32.AND UP0, UPT, UR4, URZ, UPT ;  /* 0x000000ff0400728c */ /* 0x008fc8000bf05070 */
[----:B------:R-:W-:-:S04]  /*04b0*/  UISETP.NE.AND.EX UP1, UPT, UR5, URZ, UPT, UP0 ;  /* 0x000000ff0500728c */ /* 0x000fc8000bf25300 */
[----:B------:R-:W-:-:S04]  /*04c0*/  UISETP.EQ.OR.EX UP3, UPT, UR13, URZ, !UP1, UP2 ;  /* 0x000000ff0d00728c */ /* 0x000fc8000cf62720 */
[----:B------:R-:W-:-:S06]  /*04d0*/  UP2UR UR4, UPR, URZ, 0x8 ;  /* 0x00000008ff047883 */ /* 0x000fcc0008000000 */
[----:B------:R-:W-:Y:S01]  /*04e0*/  MOV R83, UR4 ;  /* 0x0000000400537c02 */ /* 0x000fe20008000f00 */
[----:B------:R-:W-:Y:S06]  /*04f0*/  BRA.U !UP3, `(.L_x_8) ;  /* 0x000000010b207547 */ /* 0x000fec000b800000 */
[----:B------:R-:W-:Y:S01]  /*0500*/  UISETP.NE.U32.AND UP2, UPT, UR12, URZ, UPT ;  /* 0x000000ff0c00728c */ /* 0x000fe2000bf45070 */
[----:B-----5:R-:W-:Y:S01]  /*0510*/  FSETP.NEU.AND P0, PT, R41, RZ, PT ;  /* 0x000000ff2900720b */ /* 0x020fe20003f0d000 */
[----:B------:R-:W-:Y:S02]  /*0520*/  USEL UR4, URZ, 0xffffffff, UP1 ;  /* 0xffffffffff047887 */ /* 0x000fe40008800000 */
[----:B------:R-:W-:-:S10]  /*0530*/  UISETP.NE.AND.EX UP2, UPT, UR13, URZ, UPT, UP2 ;  /* 0x000000ff0d00728c */ /* 0x000fd4000bf45320 */
[----:B------:R-:W-:Y:S01]  /*0540*/  VOTEU.ANY UP0, P0 ;  /* 0x0000000000ff7886 */ /* 0x000fe20000000100 */
[----:B------:R-:W-:-:S04]  /*0550*/  @!UP2 USEL UR4, URZ, 0xffffffff, UP0 ;  /* 0xffffffffff04a887 */ /* 0x000fc80008000000 */
[----:B------:R-:W-:-:S04]  /*0560*/  ULOP3.LUT UR4, UR4, 0x1, URZ, 0xc0, !UPT ;  /* 0x0000000104047892 */ /* 0x000fc8000f8ec0ff */
[----:B------:R-:W-:-:S11]  /*0570*/  UISETP.NE.U32.AND UP4, UPT, UR4, 0x1, UPT ;  /* 0x000000010400788c */ /* 0x000fd6000bf85070 */
.L_x_8:
[----:B------:R-:W3:Y:S01]  /*0580*/  SHFL.IDX PT, R0, R81, RZ, 0x1f ;  /* 0x00001fff51007589 */ /* 0x000ee200000e0000 */
[----:B------:R-:W-:-:S04]  /*0590*/  UISETP.NE.AND UP0, UPT, UR20, 0x2, UPT ;  /* 0x000000021400788c */ /* 0x000fc8000bf05270 */
[----:B------:R-:W-:Y:S02]  /*05a0*/  UISETP.EQ.AND UP2, UPT, UR70, URZ, !UP0 ;  /* 0x000000ff4600728c */ /* 0x000fe4000c742270 */
[----:B------:R-:W-:-:S04]  /*05b0*/  USEL UR48, URZ, 0x1, UP0 ;  /* 0x00000001ff307887 */ /* 0x000fc80008000000 */
[----:B------:R-:W-:Y:S02]  /*05c0*/  PLOP3.LUT P4, PT, P1, PT, UP2, 0x80, 0x8 ;  /* 0x000000000008781c */ /* 0x000fe40000f8f028 */
[----:B---3--:R-:W-:-:S13]  /*05d0*/  ISETP.NE.AND P0, PT, R0, RZ, PT ;  /* 0x000000ff0000720c */ /* 0x008fda0003f05270 */
[----:B------:R-:W-:Y:S05]  /*05e0*/  @P0 BRA `(.L_x_9) ;  /* 0x0000000000640947 */ /* 0x000fea0003800000 */
[----:B------:R-:W-:Y:S01]  /*05f0*/  UMOV UR4, 0x400 ;  /* 0x0000040000047882 */ /* 0x000fe20000000000 */
[----:B------:R-:W-:Y:S01]  /*0600*/  UMOV UR8, 0x1 ;  /* 0x0000000100087882 */ /* 0x000fe20000000000 */
[----:B------:R-:W-:Y:S01]  /*0610*/  UMOV UR6, 0x2 ;  /* 0x0000000200067882 */ /* 0x000fe20000000000 */
[----:B------:R-:W-:Y:S02]  /*0620*/  ULEA UR4, UR55, UR4, 0x18 ;  /* 0x0000000437047291 */ /* 0x000fe4000f8ec0ff */
[----:B------:R-:W-:-:S04]  /*0630*/  UIADD3 UR8, UPT, UPT, -UR8, 0x100000, URZ ;  /* 0x0010000008087890 */ /* 0x000fc8000fffe1ff */
[----:B------:R-:W-:Y:S02]  /*0640*/  USHF.L.U32 UR9, UR8, 0xb, URZ ;  /* 0x0000000b08097899 */ /* 0x000fe400080006ff */
[----:B------:R-:W-:Y:S02]  /*0650*/  USHF.L.U32 UR8, UR8, 0x1, URZ ;  /* 0x0000000108087899 */ /* 0x000fe400080006ff */
[----:B------:R-:W-:-:S04]  /*0660*/  UIADD3 UR6, UPT, UPT, -UR6, 0x100000, URZ ;  /* 0x0010000006067890 */ /* 0x000fc8000fffe1ff */
[----:B------:R-:W-:Y:S02]  /*0670*/  USHF.L.U32 UR7, UR6, 0xb, URZ ;  /* 0x0000000b06077899 */ /* 0x000fe400080006ff */
[----:B------:R-:W-:Y:S01]  /*0680*/  USHF.L.U32 UR6, UR6, 0x1, URZ ;  /* 0x0000000106067899 */ /* 0x000fe200080006ff */
[----:B------:R-:W-:Y:S01]  /*0690*/  ELECT P0, URZ, PT ;  /* 0x0000000000ff782f */ /* 0x000fe20003800000 */
[----:B------:R-:W3:Y:S02]  /*06a0*/  FENCE.VIEW.ASYNC.S ;  /* 0x00000000000073c6 */ /* 0x000ee40000000000 */
[----:B---3--:R3:W4:Y:S08]  /*06b0*/  SYNCS.EXCH.64 URZ, [UR4], UR8 ;  /* 0x0000000804ff75b2 */ /* 0x0087300008000100 */
[----:B------:R3:W1:Y:S01]  /*06c0*/  SYNCS.EXCH.64 URZ, [UR4+0x30], UR6 ;  /* 0x0000300604ff75b2 */ /* 0x0006620008000100 */
        /* <DEDUP_REMOVED lines=10> */
[----:B------:R-:W-:Y:S01]  /*0770*/  NOP ;  /* 0x0000000000007918 */ /* 0x000fe20000000000 */
.L_x_9:
[----:B------:R-:W2:Y:S01]  /*0780*/  SHFL.IDX PT, R0, R81, RZ, 0x1f ;  /* 0x00001fff51007589 */ /* 0x000ea200000e0000 */
[----:B------:R-:W-:Y:S01]  /*0790*/  NOP ;  /* 0x0000000000007918 */ /* 0x000fe20000000000 */
[----:B--2---:R-:W-:-:S13]  /*07a0*/  ISETP.NE.AND P0, PT, R0, 0x1, PT ;  /* 0x000000010000780c */ /* 0x004fda0003f05270 */
[----:B------:R-:W-:Y:S05]  /*07b0*/  @P0 BRA `(.L_x_10) ;  /* 0x0000000000540947 */ /* 0x000fea0003800000 */
[----:B---3--:R-:W-:Y:S01]  /*07c0*/  UMOV UR4, 0x400 ;  /* 0x0000040000047882 */ /* 0x008fe20000000000 */
        /* <DEDUP_REMOVED lines=10> */
[----:B------:R-:W2:Y:S02]  /*0870*/  FENCE.VIEW.ASYNC.S ;  /* 0x00000000000073c6 */ /* 0x000ea40000000000 */
[----:B--2---:R2:W3:Y:S08]  /*0880*/  SYNCS.EXCH.64 URZ, [UR4+0x60], UR8 ;  /* 0x0000600804ff75b2 */ /* 0x0044f00008000100 */
        /* <DEDUP_REMOVED lines=8> */
.L_x_10:
[----:B------:R-:W4:Y:S01]  /*0910*/  SHFL.IDX PT, R0, R81, RZ, 0x1f ;  /* 0x00001fff51007589 */ /* 0x000f2200000e0000 */
[----:B------:R-:W-:Y:S01]  /*0920*/  NOP ;  /* 0x0000000000007918 */ /* 0x000fe20000000000 */
[----:B----4-:R-:W-:-:S13]  /*0930*/  ISETP.NE.AND P0, PT, R0, 0x3, PT ;  /* 0x000000030000780c */ /* 0x010fda0003f05270 */
[----:B------:R-:W-:Y:S05]  /*0940*/  @P0 BRA `(.L_x_11) ;  /* 0x00000000002c0947 */ /* 0x000fea0003800000 */
[----:B--23--:R-:W-:Y:S01]  /*0950*/  UMOV UR6, 0x400 ;  /* 0x0000040000067882 */ /* 0x00cfe20000000000 */
[----:B------:R-:W-:Y:S01]  /*0960*/  UMOV UR4, 0x20 ;  /* 0x0000002000047882 */ /* 0x000fe20000000000 */
[----:B------:R-:W-:Y:S02]  /*0970*/  ULEA UR6, UR55, UR6, 0x18 ;  /* 0x0000000637067291 */ /* 0x000fe4000f8ec0ff */
[----:B------:R-:W-:-:S04]  /*0980*/  UIADD3 UR4, UPT, UPT, -UR4, 0x100000, URZ ;  /* 0x0010000004047890 */ /* 0x000fc8000fffe1ff */
[----:B------:R-:W-:Y:S02]  /*0990*/  USHF.L.U32 UR5, UR4, 0xb, URZ ;  /* 0x0000000b04057899 */ /* 0x000fe400080006ff */
[----:B------:R-:W-:Y:S01]  /*09a0*/  USHF.L.U32 UR4, UR4, 0x1, URZ ;  /* 0x0000000104047899 */ /* 0x000fe200080006ff */
[----:B------:R-:W-:Y:S01]  /*09b0*/  ELECT P0, URZ, PT ;  /* 0x0000000000ff782f */ /* 0x000fe20003800000 */
[----:B------:R-:W2:Y:S10]  /*09c0*/  FENCE.VIEW.ASYNC.S ;  /* 0x00000000000073c6 */ /* 0x000eb40000000000 */
[----:B--2---:R4:W2:Y:S01]  /*09d0*/  SYNCS.EXCH.64 URZ, [UR6+0xa0], UR4 ;  /* 0x0000a00406ff75b2 */ /* 0x0048a20008000100 */
[----:B------:R4:W3:Y:S02]  /*09e0*/  SYNCS.EXCH.64 URZ, [UR6+0xa8], UR4 ;  /* 0x0000a80406ff75b2 */ /* 0x0008e40008000100 */
[----:B----4-:R-:W-:Y:S01]  /*09f0*/  NOP ;  /* 0x0000000000007918 */ /* 0x010fe20000000000 */
.L_x_11:
[----:B------:R-:W4:Y:S01]  /*0a00*/  SHFL.IDX PT, R0, R81, RZ, 0x1f ;  /* 0x00001fff51007589 */ /* 0x000f2200000e0000 */
[----:B------:R-:W-:Y:S01]  /*0a10*/  NOP ;  /* 0x0000000000007918 */ /* 0x000fe20000000000 */
[----:B----4-:R-:W-:-:S13]  /*0a20*/  ISETP.NE.AND P0, PT, R0, 0x4, PT ;  /* 0x000000040000780c */ /* 0x010fda0003f05270 */
[----:B------:R-:W-:Y:S05]  /*0a30*/  @P0 BRA `(.L_x_12) ;  /* 0x0000000000480947 */ /* 0x000fea0003800000 */
[----:B--23--:R-:W-:Y:S01]  /*0a40*/  UMOV UR4, 0x3a0 ;  /* 0x000003a000047882 */ /* 0x00cfe20000000000 */
[----:B------:R-:W-:Y:S01]  /*0a50*/  UMOV UR6, 0x400 ;  /* 0x0000040000067882 */ /* 0x000fe20000000000 */
[----:B------:R-:W-:Y:S01]  /*0a60*/  USEL UR4, UR4, 0x320, UP4 ;  /* 0x0000032004047887 */ /* 0x000fe2000a000000 */
        /* <DEDUP_REMOVED lines=10> */
[----:B--2---:R4:W2:Y:S08]  /*0b10*/  SYNCS.EXCH.64 URZ, [UR6+0xb0], UR8 ;  /* 0x0000b00806ff75b2 */ /* 0x0048b00008000100 */
[----:B------:R4:W3:Y:S01]  /*0b20*/  SYNCS.EXCH.64 URZ, [UR6+0xc0], UR4 ;  /* 0x0000c00406ff75b2 */ /* 0x0008e20008000100 */
[----:B------:R4:W1:Y:S01]  /*0b30*/  SYNCS.EXCH.64 URZ, [UR6+0xb8], UR8 ;  /* 0x0000b80806ff75b2 */ /* 0x0008620008000100 */
[----:B------:R4:W1:Y:S02]  /*0b40*/  SYNCS.EXCH.64 URZ, [UR6+0xc8], UR4 ;  /* 0x0000c80406ff75b2 */ /* 0x0008640008000100 */
[----:B----4-:R-:W-:Y:S01]  /*0b50*/  NOP ;  /* 0x0000000000007918 */ /* 0x010fe20000000000 */
.L_x_12:
[----:B------:R-:W4:Y:S01]  /*0b60*/  SHFL.IDX PT, R0, R81, RZ, 0x1f ;  /* 0x00001fff51007589 */ /* 0x000f2200000e0000 */
[----:B------:R-:W-:Y:S01]  /*0b70*/  NOP ;  /* 0x0000000000007918 */ /* 0x000fe20000000000 */
[----:B----4-:R-:W-:-:S13]  /*0b80*/  ISETP.NE.AND P0, PT, R0, 0x5, PT ;  /* 0x000000050000780c */ /* 0x010fda0003f05270 */
[----:B------:R-:W-:Y:S05]  /*0b90*/  @P0 BRA `(.L_x_13) ;  /* 0x0000000000440947 */ /* 0x000fea0003800000 */
[----:B--23--:R-:W-:Y:S01]  /*0ba0*/  UMOV UR4, 0x400 ;  /* 0x0000040000047882 */ /* 0x00cfe20000000000 */
        /* <DEDUP_REMOVED lines=16> */
.L_x_13:
[----:B------:R-:W4:Y:S01]  /*0cb0*/  SHFL.IDX PT, R0, R81, RZ, 0x1f ;  /* 0x00001fff51007589 */ /* 0x000f2200000e0000 */
[----:B------:R-:W-:Y:S01]  /*0cc0*/  ISETP.NE.OR P1, PT, RZ, UR20, !P1 ;  /* 0x00000014ff007c0c */ /* 0x000fe2000cf25670 */
        /* <DEDUP_REMOVED lines=12> */
[----:B------:R4:W3:Y:S01]  /*0d90*/  SYNCS.EXCH.64 URZ, [UR4+0x100], UR6 ;  /* 0x0001000604ff75b2 */ /* 0x0008e20008000100 */
[----:B------:R4:W1:Y:S01]  /*0da0*/  SYNCS.EXCH.64 URZ, [UR4+0xf8], UR6 ;  /* 0x0000f80604ff75b2 */ /* 0x0008620008000100 */
[----:B------:R4:W1:Y:S02]  /*0db0*/  SYNCS.EXCH.64 URZ, [UR4+0x108], UR6 ;  /* 0x0001080604ff75b2 */ /* 0x0008640008000100 */
[----:B----4-:R-:W-:Y:S01]  /*0dc0*/  NOP ;  /* 0x0000000000007918 */ /* 0x010fe20000000000 */
.L_x_14:
[----:B------:R-:W-:Y:S01]  /*0dd0*/  VOTEU.ALL UP0, P1 ;  /* 0x0000000000ff7886 */ /* 0x000fe20000800000 */
[----:B--23--:R-:W-:Y:S01]  /*0de0*/  UMOV UR4, 0x20 ;  /* 0x0000002000047882 */ /* 0x00cfe20000000000 */
[----:B------:R-:W2:Y:S01]  /*0df0*/  LDCU UR7, c[0x0][0x36c] ;  /* 0x00006d80ff0777ac */ /* 0x000ea20008000800 */
[----:B------:R-:W-:Y:S01]  /*0e00*/  NOP ;  /* 0x0000000000007918 */ /* 0x000fe20000000000 */
[----:B------:R-:W-:Y:S01]  /*0e10*/  LOP3.LUT R0, R94, 0x1f, RZ, 0xc0, !PT ;  /* 0x0000001f5e007812 */ /* 0x000fe200078ec0ff */
[----:B------:R-:W-:Y:S01]  /*0e20*/  @!UP0 UMOV UR6, 0x400 ;  /* 0x0000040000068882 */ /* 0x000fe20000000000 */
[----:B------:R-:W-:-:S04]  /*0e30*/  @!UP0 UIADD3 UR4, UPT, UPT, -UR4, 0x100000, URZ ;  /* 0x0010000004048890 */ /* 0x000fc8000fffe1ff */
[----:B------:R-:W-:Y:S02]  /*0e40*/  @!UP0 USHF.L.U32 UR5, UR4, 0xb, URZ ;  /* 0x0000000b04058899 */ /* 0x000fe400080006ff */
[----:B------:R-:W-:Y:S02]  /*0e50*/  @!UP0 USHF.L.U32 UR4, UR4, 0x1, URZ ;  /* 0x0000000104048899 */ /* 0x000fe400080006ff */
[----:B------:R-:W-:Y:S01]  /*0e60*/  @!UP0 ULEA UR6, UR55, UR6, 0x18 ;  /* 0x0000000637068291 */ /* 0x000fe2000f8ec0ff */
[----:B------:R-:W-:Y:S01]  /*0e70*/  VOTEU.ALL UP0, P1 ;  /* 0x0000000000ff7886 */ /* 0x000fe20000800000 */
[----:B------:R-:W-:Y:S02]  /*0e80*/  UISETP.NE.AND UP5, UPT, UR20, URZ, UPT ;  /* 0x000000ff1400728c */ /* 0x000fe4000bfa5270 */
[----:B--2---:R-:W-:Y:S01]  /*0e90*/  UISETP.EQ.U32.AND UP6, UPT, UR7, 0x1, UPT ;  /* 0x000000010700788c */ /* 0x004fe2000bfc2070 */
[----:B------:R-:W2:Y:S07]  /*0ea0*/  FENCE.VIEW.ASYNC.S ;  /* 0x00000000000073c6 */ /* 0x000eae0000000000 */
[----:B--2---:R2:W3:Y:S01]  /*0eb0*/  @!UP0 SYNCS.EXCH.64 URZ, [UR6+0x110], UR4 ;  /* 0x0001100406ff85b2 */ /* 0x0044e20008000100 */
[----:B------:R-:W-:Y:S05]  /*0ec0*/  BRA.U !UP6, `(.L_x_15) ;  /* 0x000000010e087547 */ /* 0x000fea000b800000 */
[----:B-1-3--:R-:W-:Y:S01]  /*0ed0*/  UCGABAR_ARV ;  /* 0x00000000000079c7 */ /* 0x00afe20008000000 */
[----:B------:R-:W-:Y:S05]  /*0ee0*/  BRA `(.L_x_16) ;  /* 0x0000000000047947 */ /* 0x000fea0003800000 */
.L_x_15:
[----:B-1-3--:R-:W-:Y:S01]  /*0ef0*/  NOP ;  /* 0x0000000000007918 */ /* 0x00afe20000000000 */
.L_x_16:
[----:B------:R-:W1:Y:S01]  /*0f00*/  S2UR UR64, SR_CTAID.X ;  /* 0x00000000004079c3 */ /* 0x000e620000002500 */
[----:B------:R-:W-:-:S05]  /*0f10*/  CS2R.32 R82, SR_CgaSize ;  /* 0x0000000000527805 */ /* 0x000fca0000008a00 */
[----:B------:R-:W-:-:S05]  /*0f20*/  IMAD R82, R82, -0xa0, RZ ;  /* 0xffffff6052527824 */ /* 0x000fca00078e02ff */
[----:B--2---:R-:W-:-:S14]  /*0f30*/  R2UR UR5, R82 ;  /* 0x00000000520572ca */ /* 0x004fdc00000e0000 */
[----:B------:R-:W2:Y:S01]  /*0f40*/  LDCU UR5, c[0x0][UR5+0x2b0] ;  /* 0x00005600050577ac */ /* 0x000ea20008000800 */
[----:B------:R-:W-:-:S05]  /*0f50*/  CS2R.32 R82, SR_CgaSize ;  /* 0x0000000000527805 */ /* 0x000fca0000008a00 */
[----:B------:R-:W-:-:S05]  /*0f60*/  IMAD R82, R82, -0xa0, RZ ;  /* 0xffffff6052527824 */ /* 0x000fca00078e02ff */
[----:B------:R-:W-:-:S14]  /*0f70*/  R2UR UR4, R82 ;  /* 0x00000000520472ca */ /* 0x000fdc00000e0000 */
[----:B------:R-:W3:Y:S01]  /*0f80*/  LDCU UR4, c[0x0][UR4+0x2b4] ;  /* 0x00005680040477ac */ /* 0x000ee20008000800 */
[----:B------:R-:W4:Y:S01]  /*0f90*/  S2UR UR12, SR_CTAID.Y ;  /* 0x00000000000c79c3 */ /* 0x000f220000002600 */
[----:B------:R-:W-:-:S05]  /*0fa0*/  CS2R.32 R82, SR_CgaSize ;  /* 0x0000000000527805 */ /* 0x000fca0000008a00 */
[----:B------:R-:W-:-:S05]  /*0fb0*/  IMAD R82, R82, -0xa0, RZ ;  /* 0xffffff6052527824 */ /* 0x000fca00078e02ff */
[----:B------:R-:W-:-:S14]  /*0fc0*/  R2UR UR7, R82 ;  /* 0x00000000520772ca */ /* 0x000fdc00000e0000 */
[----:B------:R-:W3:Y:S01]  /*0fd0*/  LDCU UR7, c[0x0][UR7+0x2a4] ;  /* 0x00005480070777ac */ /* 0x000ee20008000800 */
[----:B------:R-:W-:-:S05]  /*0fe0*/  CS2R.32 R82, SR_CgaSize ;  /* 0x0000000000527805 */ /* 0x000fca0000008a00 */
[----:B------:R-:W-:-:S05]  /*0ff0*/  IMAD R82, R82, -0xa0, RZ ;  /* 0xffffff6052527824 */ /* 0x000fca00078e02ff */
[----:B------:R-:W-:-:S14]  /*1000*/  R2UR UR63, R82 ;  /* 0x00000000523f72ca */ /* 0x000fdc00000e0000 */
[----:B------:R-:W3:Y:S01]  /*1010*/  LDCU UR63, c[0x0][UR63+0x2a0] ;  /* 0x000054003f3f77ac */ /* 0x000ee20008000800 */
[----:B------:R-:W-:Y:S02]  /*1020*/  UISETP.GT.U32.AND UP0, UPT, UR70, 0xffff, UPT ;  /* 0x0000ffff4600788c */ /* 0x000fe4000bf04070 */
[----:B------:R-:W-:Y:S01]  /*1030*/  USHF.R.U32.HI UR61, URZ, 0x1, UR55 ;  /* 0x00000001ff3d7899 */ /* 0x000fe20008011637 */
[----:B------:R-:W3:Y:S01]  /*1040*/  LDCU UR21, c[0x0][0xf24] ;  /* 0x0001e480ff1577ac */ /* 0x000ee20008000800 */
[----:B-1----:R-:W-:Y:S01]  /*1050*/  I2FP.F32.U32 R3, UR64 ;  /* 0x0000004000037c45 */ /* 0x002fe20008201000 */
[----:B------:R-:W1:Y:S04]  /*1060*/  LDCU UR42, c[0x0][0xf24] ;  /* 0x0001e480ff2a77ac */ /* 0x000e680008000800 */
[----:B--2---:R-:W-:Y:S01]  /*1070*/  FMUL R3, R3, UR5 ;  /* 0x0000000503037c20 */ /* 0x004fe20008400000 */
[----:B------:R-:W2:Y:S01]  /*1080*/  LDCU UR23, c[0x0][0xf30] ;  /* 0x0001e600ff1777ac */ /* 0x000ea20008000800 */
[----:B----4-:R-:W-:Y:S01]  /*1090*/  I2FP.F32.U32 R2, UR12 ;  /* 0x0000000c00027c45 */ /* 0x010fe20008201000 */
[----:B------:R-:W-:-:S03]  /*10a0*/  USHF.L.U32 UR43, UR55, 0xb, URZ ;  /* 0x0000000b372b7899 */ /* 0x000fc600080006ff */
[----:B------:R-:W4:Y:S01]  /*10b0*/  F2I.U32.TRUNC.NTZ R3, R3 ;  /* 0x0000000300037305 */ /* 0x000f22000020f000 */
[----:B------:R-:W-:Y:S01]  /*10c0*/  USHF.L.U32 UR46, UR55, 0x9, URZ ;  /* 0x00000009372e7899 */ /* 0x000fe200080006ff */
[----:B---3--:R-:W-:Y:S01]  /*10d0*/  FMUL R2, R2, UR4 ;  /* 0x0000000402027c20 */ /* 0x008fe20008400000 */
[----:B------:R-:W-:Y:S01]  /*10e0*/  USEL UR37, UR70, 0xffff, !UP0 ;  /* 0x0000ffff46257887 */ /* 0x000fe2000c000000 */
[----:B------:R-:W-:-:S04]  /*10f0*/  UMOV UR28, UR64 ;  /* 0x00000040001c7c82 */ /* 0x000fc80008000000 */
[----:B------:R-:W3:Y:S01]  /*1100*/  F2I.U32.TRUNC.NTZ R2, R2 ;  /* 0x0000000200027305 */ /* 0x000ee2000020f000 */
[----:B----4-:R-:W-:Y:S02]  /*1110*/  R2UR UR4, R3 ;  /* 0x00000000030472ca */ /* 0x010fe400000e0000 */
[----:B------:R-:W-:Y:S02]  /*1120*/  PRMT R3, RZ, 0x7610, R3 ;  /* 0x00007610ff037816 */ /* 0x000fe40000000003 */
[----:B---3--:R-:W-:Y:S02]  /*1130*/  R2UR UR6, R2 ;  /* 0x00000000020672ca */ /* 0x008fe400000e0000 */
[----:B------:R-:W-:-:S07]  /*1140*/  PRMT R2, RZ, 0x7610, R2 ;  /* 0x00007610ff027816 */ /* 0x000fce0000000002 */
[----:B------:R-:W-:-:S04]  /*1150*/  UIADD3 UR5, UPT, UPT, -UR4, URZ, URZ ;  /* 0x000000ff04057290 */ /* 0x000fc8000fffe1ff */
[----:B------:R-:W-:Y:S02]  /*1160*/  UIMAD UR63, UR63, UR5, UR64 ;  /* 0x000000053f3f72a4 */ /* 0x000fe4000f8e0240 */
[----:B------:R-:W-:-:S04]  /*1170*/  UIADD3 UR4, UPT, UPT, -UR6, URZ, URZ ;  /* 0x000000ff06047290 */ /* 0x000fc8000fffe1ff */
[----:B------:R-:W-:-:S06]  /*1180*/  UIMAD UR4, UR7, UR4, UR12 ;  /* 0x00000004070472a4 */ /* 0x000fcc000f8e020c */
[----:B------:R-:W-:Y:S01]  /*1190*/  IMAD.U32 R82, RZ, RZ, UR4 ;  /* 0x00000004ff527e24 */ /* 0x000fe2000f8e00ff */
[----:B-12---:R-:W-:Y:S06]  /*11a0*/  BRA.U UP5, `(.L_x_17) ;  /* 0x0000000105407547 */ /* 0x006fec000b800000 */
[----:B------:R-:W-:Y:S01]  /*11b0*/  R2UR UR4, R82 ;  /* 0x00000000520472ca */ /* 0x000fe200000e0000 */
[----:B------:R-:W-:-:S12]  /*11c0*/  ULOP3.LUT UR7, UR63, 0xfffffffe, URZ, 0xc0, !UPT ;  /* 0xfffffffe3f077892 */ /* 0x000fd8000f8ec0ff */
[----:B------:R-:W-:Y:S02]  /*11d0*/  UISETP.NE.AND UP0, UPT, UR4, URZ, UPT ;  /* 0x000000ff0400728c */ /* 0x000fe4000bf05270 */
[----:B------:R-:W-:Y:S02]  /*11e0*/  ULOP3.LUT UR4, UR63, 0x2, URZ, 0x3c, !UPT ;  /* 0x000000023f047892 */ /* 0x000fe4000f8e3cff */
[----:B------:R-:W-:Y:S02]  /*11f0*/  UISETP.GT.U32.AND UP2, UPT, UR63, 0x1, UP0 ;  /* 0x000000013f00788c */ /* 0x000fe40008744070 */
[----:B------:R-:W-:Y:S02]  /*1200*/  UISETP.GT.U32.AND UP0, UPT, UR4, 0x1, UP0 ;  /* 0x000000010400788c */ /* 0x000fe40008704070 */
[----:B------:R-:W-:Y:S02]  /*1210*/  USEL UR5, URZ, 0x2, UP2 ;  /* 0x00000002ff057887 */ /* 0x000fe40009000000 */
[----:B------:R-:W-:-:S02]  /*1220*/  USEL UR6, URZ, 0x1, UP2 ;  /* 0x00000001ff067887 */ /* 0x000fc40009000000 */
[----:B------:R-:W-:Y:S02]  /*1230*/  USEL UR4, URZ, 0x4, UP0 ;  /* 0x00000004ff047887 */ /* 0x000fe40008000000 */
[----:B------:R-:W-:Y:S02]  /*1240*/  USEL UR8, URZ, 0x8, UP0 ;  /* 0x00000008ff087887 */ /* 0x000fe40008000000 */
[----:B------:R-:W-:-:S03]  /*1250*/  UIADD3 UR4, UPT, UPT, UR4, UR5, UR6 ;  /* 0x0000000504047290 */ /* 0x000fc6000fffe006 */
[----:B------:R-:W-:Y:S01]  /*1260*/  UMOV UR5, 0x3 ;  /* 0x0000000300057882 */ /* 0x000fe20000000000 */
[----:B------:R-:W-:Y:S02]  /*1270*/  UIADD3 UR4, UPT, UPT, UR4, UR8, URZ ;  /* 0x0000000804047290 */ /* 0x000fe4000fffe0ff */
[----:B------:R-:W-:-:S04]  /*1280*/  USHF.L.U32 UR5, UR5, UR7, URZ ;  /* 0x0000000705057299 */ /* 0x000fc800080006ff */
[----:B------:R-:W-:Y:S02]  /*1290*/  MOV R3, UR4 ;  /* 0x0000000400037c02 */ /* 0x000fe40008000f00 */
[----:B------:R-:W-:-:S07]  /*12a0*/  IMAD.U32 R2, RZ, RZ, UR5 ;  /* 0x00000005ff027e24 */ /* 0x000fce000f8e00ff */
.L_x_17:
[----:B------:R-:W1:Y:S01]  /*12b0*/  S2UR UR36, SR_CTAID.Z ;  /* 0x00000000002479c3 */ /* 0x000e620000002700 */
[----:B------:R-:W-:Y:S01]  /*12c0*/  UISETP.GE.AND UP0, UPT, UR21, 0x1, UPT ;  /* 0x000000011500788c */ /* 0x000fe2000bf06270 */
[----:B------:R-:W-:-:S08]  /*12d0*/  UMOV UR24, 0x5 ;  /* 0x0000000500187882 */ /* 0x000fd00000000000 */
[----:B------:R-:W-:Y:S05]  /*12e0*/  BRA.U !UP0, `(.L_x_18) ;  /* 0x0000000108d07547 */ /* 0x000fea000b800000 */
[----:B------:R-:W2:Y:S01]  /*12f0*/  LDCU.128 UR16, c[0x0][0xf10] ;  /* 0x0001e200ff1077ac */ /* 0x000ea20008000c00 */
[----:B------:R-:W3:Y:S01]  /*1300*/  LDCU UR6, c[0x0][0x370] ;  /* 0x00006e00ff0677ac */ /* 0x000ee20008000800 */
[----:B------:R-:W4:Y:S01]  /*1310*/  LDCU UR7, c[0x0][0x374] ;  /* 0x00006e80ff0777ac */ /* 0x000f220008000800 */
[----:B------:R-:W1:Y:S01]  /*1320*/  LDCU UR22, c[0x0][0xf0c] ;  /* 0x0001e180ff1677ac */ /* 0x000e620008000800 */
[----:B------:R-:W1:Y:S01]  /*1330*/  LDCU UR13, c[0x0][0xf20] ;  /* 0x0001e400ff0d77ac */ /* 0x000e620008000800 */
[----:B------:R-:W1:Y:S01]  /*1340*/  LDCU.64 UR8, c[0x0][0xf28] ;  /* 0x0001e500ff0877ac */ /* 0x000e620008000a00 */
[----:B--2---:R-:W-:Y:S02]  /*1350*/  UISETP.NE.AND UP3, UPT, UR18, 0x1, UPT ;  /* 0x000000011200788c */ /* 0x004fe4000bf65270 */
[----:B----4-:R-:W-:Y:S02]  /*1360*/  UIMAD.WIDE.U32 UR10, UR7, UR19, URZ ;  /* 0x00000013070a72a5 */ /* 0x010fe4000f8e00ff */
[----:B---3--:R-:W-:-:S02]  /*1370*/  UIMAD.WIDE.U32 UR14, UR6, UR16, URZ ;  /* 0x00000010060e72a5 */ /* 0x008fc4000f8e00ff */
[----:B-1----:R-:W-:Y:S02]  /*1380*/  UISETP.NE.AND UP0, UPT, UR22, 0x1, UPT ;  /* 0x000000011600788c */ /* 0x002fe4000bf05270 */
[----:B------:R-:W-:Y:S01]  /*1390*/  UISETP.NE.AND UP2, UPT, UR21, 0x1, UPT ;  /* 0x000000011500788c */ /* 0x000fe2000bf45270 */
[----:B------:R-:W-:Y:S02]  /*13a0*/  UMOV UR10, UR11 ;  /* 0x0000000b000a7c82 */ /* 0x000fe40008000000 */
[----:B------:R-:W-:Y:S01]  /*13b0*/  UMOV UR14, UR15 ;  /* 0x0000000f000e7c82 */ /* 0x000fe20008000000 */
[----:B------:R-:W-:Y:S02]  /*13c0*/  @UP3 USHF.R.U32.HI UR7, URZ, UR13, UR10 ;  /* 0x0000000dff073299 */ /* 0x000fe4000801160a */
[----:B------:R-:W-:Y:S02]  /*13d0*/  UIMAD.WIDE.U32 UR4, UR28, UR16, URZ ;  /* 0x000000101c0472a5 */ /* 0x000fe4000f8e00ff */
[----:B------:R-:W-:-:S02]  /*13e0*/  UIMAD.WIDE.U32 UR10, UR7, UR8, URZ ;  /* 0x00000008070a72a5 */ /* 0x000fc4000f8e00ff */
[----:B------:R-:W-:Y:S02]  /*13f0*/  @UP0 USHF.R.U32.HI UR6, URZ, UR17, UR14 ;  /* 0x00000011ff060299 */ /* 0x000fe4000801160e */
[----:B------:R-:W-:Y:S02]  /*1400*/  UIMAD.WIDE.U32 UR14, UR12, UR19, URZ ;  /* 0x000000130c0e72a5 */ /* 0x000fe4000f8e00ff */
[----:B------:R-:W-:Y:S02]  /*1410*/  USHF.R.U32.HI UR5, URZ, UR17, UR5 ;  /* 0x00000011ff057299 */ /* 0x000fe40008011605 */
[----:B------:R-:W-:Y:S01]  /*1420*/  UIMAD.WIDE.U32 UR16, UR6, UR8, URZ ;  /* 0x00000008061072a5 */ /* 0x000fe2000f8e00ff */
[----:B------:R-:W-:Y:S02]  /*1430*/  UMOV UR10, UR11 ;  /* 0x0000000b000a7c82 */ /* 0x000fe40008000000 */
[----:B------:R-:W-:Y:S01]  /*1440*/  UMOV UR4, UR15 ;  /* 0x0000000f00047c82 */ /* 0x000fe20008000000 */
[----:B------:R-:W-:-:S02]  /*1450*/  @UP2 USHF.R.U32.HI UR7, URZ, UR9, UR10 ;  /* 0x00000009ff072299 */ /* 0x000fc4000801160a */
[----:B------:R-:W-:Y:S01]  /*1460*/  USHF.R.U32.HI UR4, URZ, UR13, UR4 ;  /* 0x0000000dff047299 */ /* 0x000fe20008011604 */
[----:B------:R-:W-:Y:S01]  /*1470*/  UMOV UR16, UR17 ;  /* 0x0000001100107c82 */ /* 0x000fe20008000000 */
[----:B------:R-:W-:Y:S02]  /*1480*/  UIMAD UR7, UR7, UR21, URZ ;  /* 0x00000015070772a4 */ /* 0x000fe4000f8e02ff */
[----:B------:R-:W-:Y:S02]  /*1490*/  USEL UR4, UR12, UR4, !UP3 ;  /* 0x000000040c047287 */ /* 0x000fe4000d800000 */
[----:B------:R-:W-:Y:S02]  /*14a0*/  @UP2 USHF.R.U32.HI UR6, URZ, UR9, UR16 ;  /* 0x00000009ff062299 */ /* 0x000fe40008011610 */
[----:B------:R-:W-:Y:S02]  /*14b0*/  USEL UR5, UR28, UR5, !UP0 ;  /* 0x000000051c057287 */ /* 0x000fe4000c000000 */
[----:B------:R-:W-:-:S02]  /*14c0*/  UIMAD UR13, UR6, UR21, URZ ;  /* 0x00000015060d72a4 */ /* 0x000fc4000f8e02ff */
[----:B------:R-:W-:Y:S02]  /*14d0*/  UISETP.GE.AND UP0, UPT, UR4, UR7, UPT ;  /* 0x000000070400728c */ /* 0x000fe4000bf06270 */
[----:B------:R-:W-:Y:S02]  /*14e0*/  UIMAD.WIDE.U32 UR10, UR4, UR8, URZ ;  /* 0x00000008040a72a5 */ /* 0x000fe4000f8e00ff */
[----:B------:R-:W-:Y:S02]  /*14f0*/  UISETP.GE.OR UP0, UPT, UR5, UR13, UP0 ;  /* 0x0000000d0500728c */ /* 0x000fe40008706670 */
[----:B------:R-:W-:Y:S02]  /*1500*/  UIMAD.WIDE.U32 UR14, UR5, UR8, URZ ;  /* 0x00000008050e72a5 */ /* 0x000fe4000f8e00ff */
[----:B------:R-:W-:Y:S01]  /*1510*/  UIADD3 UR7, UPT, UPT, -UR4, URZ, URZ ;  /* 0x000000ff04077290 */ /* 0x000fe2000fffe1ff */
[----:B------:R-:W-:Y:S01]  /*1520*/  UMOV UR8, UR11 ;  /* 0x0000000b00087c82 */ /* 0x000fe20008000000 */
[----:B------:R-:W-:-:S02]  /*1530*/  UIADD3 UR10, UPT, UPT, -UR5, URZ, URZ ;  /* 0x000000ff050a7290 */ /* 0x000fc4000fffe1ff */
[----:B------:R-:W-:Y:S02]  /*1540*/  USHF.R.U32.HI UR8, URZ, UR9, UR8 ;  /* 0x00000009ff087299 */ /* 0x000fe40008011608 */
[----:B------:R-:W-:Y:S02]  /*1550*/  UIMAD UR12, UR18, UR7, UR12 ;  /* 0x00000007120c72a4 */ /* 0x000fe4000f8e020c */
[----:B------:R-:W-:Y:S01]  /*1560*/  USEL UR8, UR4, UR8, !UP2 ;  /* 0x0000000804087287 */ /* 0x000fe2000d000000 */
[----:B------:R-:W-:Y:S01]  /*1570*/  @!UP0 UMOV UR7, UR15 ;  /* 0x0000000f00078c82 */ /* 0x000fe20008000000 */
[----:B------:R-:W-:Y:S02]  /*1580*/  UIMAD UR28, UR22, UR10, UR28 ;  /* 0x0000000a161c72a4 */ /* 0x000fe4000f8e021c */
[----:B------:R-:W-:Y:S02]  /*1590*/  @!UP0 USHF.R.U32.HI UR7, URZ, UR9, UR7 ;  /* 0x00000009ff078299 */ /* 0x000fe40008011607 */
[----:B------:R-:W-:-:S02]  /*15a0*/  UIADD3 UR9, UPT, UPT, -UR8, URZ, URZ ;  /* 0x000000ff08097290 */ /* 0x000fc4000fffe1ff */
[----:B------:R-:W-:Y:S02]  /*15b0*/  @!UP0 USEL UR7, UR5, UR7, !UP2 ;  /* 0x0000000705078287 */ /* 0x000fe4000d000000 */
[----:B------:R-:W-:Y:S02]  /*15c0*/  UIMAD UR9, UR21, UR9, UR4 ;  /* 0x00000009150972a4 */ /* 0x000fe4000f8e0204 */
[----:B------:R-:W-:Y:S02]  /*15d0*/  @!UP0 UIADD3 UR8, UPT, UPT, UR8, -UR7, URZ ;  /* 0x8000000708088290 */ /* 0x000fe4000fffe0ff */
[----:B------:R-:W-:Y:S02]  /*15e0*/  @!UP0 UIMAD UR6, UR9, UR6, UR7 ;  /* 0x00000006090682a4 */ /* 0x000fe4000f8e0207 */
[----:B------:R-:W-:-:S04]  /*15f0*/  @!UP0 UIMAD UR4, UR8, UR21, UR5 ;  /* 0x00000015080482a4 */ /* 0x000fc8000f8e0205 */
[----:B------:R-:W-:Y:S01]  /*1600*/  UIMAD UR12, UR4, UR18, UR12 ;  /* 0x00000012040c72a4 */ /* 0x000fe2000f8e020c */
[----:B------:R-:W-:Y:S02]  /*1610*/  @!UP0 UMOV UR5, UR6 ;  /* 0x0000000600058c82 */ /* 0x000fe40008000000 */
[----:B------:R-:W-:-:S12]  /*1620*/  UIMAD UR28, UR5, UR22, UR28 ;  /* 0x00000016051c72a4 */ /* 0x000fd8000f8e021c */
.L_x_18:
[----:B------:R-:W-:Y:S02]  /*1630*/  UISETP.NE.AND UP2, UPT, UR23, 0x1, UPT ;  /* 0x000000011700788c */ /* 0x000fe4000bf45270 */
[----:B------:R-:W-:Y:S02]  /*1640*/  ULOP3.LUT UR46, UR46, 0x600, URZ, 0xc0, !UPT ;  /* 0x000006002e2e7892 */ /* 0x000fe4000f8ec0ff */
[----:B------:R-:W-:Y:S02]  /*1650*/  ULOP3.LUT UR37, UR37, 0xffff, URZ, 0xc0, !UPT ;  /* 0x0000ffff25257892 */ /* 0x000fe4000f8ec0ff */
[----:B------:R-:W-:Y:S02]  /*1660*/  UISETP.NE.AND UP0, UPT, UR20, 0x2, UPT ;  /* 0x000000021400788c */ /* 0x000fe4000bf05270 */
[----:B------:R-:W-:Y:S02]  /*1670*/  ULOP3.LUT UR66, UR64, 0x1, URZ, 0xc0, !UPT ;  /* 0x0000000140427892 */ /* 0x000fe4000f8ec0ff */
[----:B------:R-:W-:-:S02]  /*1680*/  ULOP3.LUT UR61, UR61, 0x1, URZ, 0xc0, !UPT ;  /* 0x000000013d3d7892 */ /* 0x000fc4000f8ec0ff */
[----:B------:R-:W-:Y:S02]  /*1690*/  ULOP3.LUT UR43, UR43, 0x1000, URZ, 0xc0, !UPT ;  /* 0x000010002b2b7892 */ /* 0x000fe4000f8ec0ff */
[----:B------:R-:W-:Y:S02]  /*16a0*/  USHF.R.U32.HI UR50, URZ, 0x9, UR46 ;  /* 0x00000009ff327899 */ /* 0x000fe4000801162e */
[----:B------:R-:W-:Y:S01]  /*16b0*/  USHF.L.U32 UR37, UR24, UR37, URZ ;  /* 0x0000002518257299 */ /* 0x000fe200080006ff */
[----:B------:R-:W-:Y:S11]  /*16c0*/  BRA.U UP2, `(.L_x_19) ;  /* 0x0000000102407547 */ /* 0x000ff6000b800000 */
[----:B------:R-:W2:Y:S01]  /*16d0*/  LDCU.128 UR8, c[0x0][0xf10] ;  /* 0x0001e200ff0877ac */ /* 0x000ea20008000c00 */
[----:B------:R-:W3:Y:S01]  /*16e0*/  LDCU UR13, c[0x0][0xf0c] ;  /* 0x0001e180ff0d77ac */ /* 0x000ee20008000800 */
[----:B------:R-:W4:Y:S01]  /*16f0*/  LDCU UR14, c[0x0][0xf20] ;  /* 0x0001e400ff0e77ac */ /* 0x000f220008000800 */
[----:B--2---:R-:W-:Y:S02]  /*1700*/  UIMAD.WIDE.U32 UR4, UR28, UR8, URZ ;  /* 0x000000081c0472a5 */ /* 0x004fe4000f8e00ff */
[----:B------:R-:W-:Y:S02]  /*1710*/  UIMAD.WIDE.U32 UR6, UR12, UR11, URZ ;  /* 0x0000000b0c0672a5 */ /* 0x000fe4000f8e00ff */
[----:B---3--:R-:W-:Y:S02]  /*1720*/  UISETP.NE.AND UP2, UPT, UR13, 0x1, UPT ;  /* 0x000000010d00788c */ /* 0x008fe4000bf45270 */
[----:B------:R-:W-:-:S03]  /*1730*/  USHF.R.U32.HI UR5, URZ, UR9, UR5 ;  /* 0x00000009ff057299 */ /* 0x000fc60008011605 */
[----:B------:R-:W-:Y:S01]  /*1740*/  UMOV UR4, UR7 ;  /* 0x0000000700047c82 */ /* 0x000fe20008000000 */
[----:B------:R-:W-:Y:S02]  /*1750*/  USEL UR5, UR28, UR5, !UP2 ;  /* 0x000000051c057287 */ /* 0x000fe4000d000000 */
[----:B------:R-:W-:Y:S02]  /*1760*/  UISETP.NE.AND UP2, UPT, UR10, 0x1, UPT ;  /* 0x000000010a00788c */ /* 0x000fe4000bf45270 */
[----:B----4-:R-:W-:-:S04]  /*1770*/  USHF.R.U32.HI UR4, URZ, UR14, UR4 ;  /* 0x0000000eff047299 */ /* 0x010fc80008011604 */
[----:B------:R-:W-:-:S04]  /*1780*/  USEL UR4, UR12, UR4, !UP2 ;  /* 0x000000040c047287 */ /* 0x000fc8000d000000 */
[----:B------:R-:W-:Y:S02]  /*1790*/  UIADD3 UR6, UPT, UPT, UR5, -UR4, URZ ;  /* 0x8000000405067290 */ /* 0x000fe4000fffe0ff */
[----:B------:R-:W-:Y:S02]  /*17a0*/  UIADD3 UR4, UPT, UPT, -UR5, UR4, URZ ;  /* 0x0000000405047290 */ /* 0x000fe4000fffe1ff */
[----:B------:R-:W-:Y:S02]  /*17b0*/  UIMAD UR12, UR6, UR10, UR12 ;  /* 0x0000000a060c72a4 */ /* 0x000fe4000f8e020c */
[----:B------:R-:W-:-:S12]  /*17c0*/  UIMAD UR28, UR4, UR13, UR28 ;  /* 0x0000000d041c72a4 */ /* 0x000fd8000f8e021c */
.L_x_19:
[----:B------:R-:W-:Y:S05]  /*17d0*/  BRA.U !UP6, `(.L_x_20) ;  /* 0x000000010e0c7547 */ /* 0x000fea000b800000 */
[----:B------:R-:W-:Y:S01]  /*17e0*/  UCGABAR_WAIT ;  /* 0x0000000000007dc7 */ /* 0x000fe20008000000 */
[----:B------:R-:W-:Y:S01]  /*17f0*/  CCTL.IVALL ;  /* 0x00000000ff00798f */ /* 0x000fe20002000000 */
[----:B------:R-:W-:Y:S05]  /*1800*/  BRA `(.L_x_21) ;  /* 0x0000000000047947 */ /* 0x000fea0003800000 */
.L_x_20:
[----:B------:R-:W-:Y:S06]  /*1810*/  BAR.SYNC.DEFER_BLOCKING 0x0 ;  /* 0x0000000000007b1d */ /* 0x000fec0000010000 */
.L_x_21:
[----:B------:R-:W-:Y:S05]  /*1820*/  BRA.U UP0, `(.L_x_22) ;  /* 0x0000001500f07547 */ /* 0x000fea000b800000 */
[----:B------:R-:W2:Y:S01]  /*1830*/  LDCU UR6, c[0x0][0x38c] ;  /* 0x00007180ff0677ac */ /* 0x000ea20008000800 */
[----:B------:R-:W-:Y:S01]  /*1840*/  PLOP3.LUT P2, PT, PT, PT, UP4, 0x80, 0x8 ;  /* 0x000000000008781c */ /* 0x000fe20003f4f048 */
[----:B------:R-:W-:Y:S01]  /*1850*/  IMAD.MOV.U32 R12, RZ, RZ, 0x1 ;  /* 0x00000001ff0c7424 */ /* 0x000fe200078e00ff */
[----:B------:R-:W-:Y:S02]  /*1860*/  ISETP.NE.AND P3, PT, R0, RZ, P4 ;  /* 0x000000ff0000720c */ /* 0x000fe40002765270 */
[----:B------:R-:W-:Y:S02]  /*1870*/  CS2R R10, SRZ ;  /* 0x00000000000a7805 */ /* 0x000fe4000001ff00 */
[----:B------:R-:W-:Y:S01]  /*1880*/  PLOP3.LUT P2, PT, P2, PT, PT, 0x8, 0x80 ;  /* 0x000000000080781c */ /* 0x000fe2000174e170 */
[----:B------:R-:W-:Y:S01]  /*1890*/  IMAD.MOV.U32 R9, RZ, RZ, RZ ;  /* 0x000000ffff097224 */ /* 0x000fe200078e00ff */
[----:B------:R-:W3:Y:S01]  /*18a0*/  LDCU UR57, c[0x0][0x370] ;  /* 0x00006e00ff3977ac */ /* 0x000ee20008000800 */
[----:B------:R-:W-:Y:S01]  /*18b0*/  IMAD.MOV.U32 R8, RZ, RZ, 0x1 ;  /* 0x00000001ff087424 */ /* 0x000fe200078e00ff */
[----:B------:R-:W4:Y:S01]  /*18c0*/  LDCU.64 UR44, c[0x0][0x348] ;  /* 0x00006900ff2c77ac */ /* 0x000f220008000a00 */
[----:B------:R-:W-:Y:S01]  /*18d0*/  ULEA UR61, UR66, UR61, 0x1 ;  /* 0x0000003d423d7291 */ /* 0x000fe2000f8e08ff */
[----:B------:R-:W1:Y:S01]  /*18e0*/  LDCU UR56, c[0x0][0x374] ;  /* 0x00006e80ff3877ac */ /* 0x000e620008000800 */
[----:B--2---:R-:W-:-:S02]  /*18f0*/  UIADD3 UR5, UPT, UPT, UR6, 0xff, URZ ;  /* 0x000000ff06057890 */ /* 0x004fc4000fffe0ff */
[----:B------:R-:W-:Y:S02]  /*1900*/  UIADD3 UR65, UPT, UPT, UR6, 0x1fe, URZ ;  /* 0x000001fe06417890 */ /* 0x000fe4000fffe0ff */
[----:B------:R-:W-:Y:S01]  /*1910*/  USHF.R.S32.HI UR4, URZ, 0x1f, UR5 ;  /* 0x0000001fff047899 */ /* 0x000fe20008011405 */
[----:B------:R-:W-:-:S03]  /*1920*/  UMOV UR15, URZ ;  /* 0x000000ff000f7c82 */ /* 0x000fc60008000000 */
[----:B------:R-:W-:Y:S02]  /*1930*/  ULEA.HI UR4, UR4, UR5, URZ, 0x8 ;  /* 0x0000000504047291 */ /* 0x000fe4000f8f40ff */
[----:B------:R-:W-:Y:S02]  /*1940*/  UIADD3 UR5, UPT, UPT, UR6, -0x1, URZ ;  /* 0xffffffff06057890 */ /* 0x000fe4000fffe0ff */
[----:B------:R-:W-:Y:S02]  /*1950*/  USHF.R.S32.HI UR59, URZ, 0x8, UR4 ;  /* 0x00000008ff3b7899 */ /* 0x000fe40008011404 */
[----:B------:R-:W-:Y:S02]  /*1960*/  UISETP.GE.U32.AND UP1, UPT, UR5, -0x1ff, UPT ;  /* 0xfffffe010500788c */ /* 0x000fe4000bf26070 */
[----:B------:R-:W-:-:S04]  /*1970*/  UISETP.LT.U32.AND UP0, UPT, UR59, 0x6, UPT ;  /* 0x000000063b00788c */ /* 0x000fc8000bf01070 */
[----:B------:R-:W-:Y:S02]  /*1980*/  USEL UR58, UR59, 0x6, UP0 ;  /* 0x000000063b3a7887 */ /* 0x000fe40008000000 */
[----:B------:R-:W-:Y:S02]  /*1990*/  UISETP.NE.AND UP0, UPT, UR20, URZ, UPT ;  /* 0x000000ff1400728c */ /* 0x000fe4000bf05270 */
[----:B------:R-:W-:Y:S02]  /*19a0*/  UIADD3 UR4, UPT, UPT, UR58, -0x1, URZ ;  /* 0xffffffff3a047890 */ /* 0x000fe4000fffe0ff */
[----:B------:R-:W-:Y:S02]  /*19b0*/  @UP1 UIADD3 UR4, UPT, UPT, UR58, URZ, URZ ;  /* 0x000000ff3a041290 */ /* 0x000fe4000fffe0ff */
[----:B------:R-:W-:Y:S02]  /*19c0*/  USEL UR47, UR48, 0x2, UP0 ;  /* 0x00000002302f7887 */ /* 0x000fe40008000000 */
[----:B------:R-:W-:-:S02]  /*19d0*/  UIADD3 UR62, UPT, UPT, UR59, -UR58, URZ ;  /* 0x8000003a3b3e7290 */ /* 0x000fc4000fffe0ff */
[----:B------:R-:W-:Y:S02]  /*19e0*/  UIADD3 UR51, UPT, UPT, UR4, 0x1, URZ ;  /* 0x0000000104337890 */ /* 0x000fe4000fffe0ff */
[----:B-1-34-:R-:W-:-:S12]  /*19f0*/  UIADD3 UR60, UPT, UPT, -UR4, URZ, URZ ;  /* 0x000000ff043c7290 */ /* 0x01afd8000fffe1ff */
.L_x_46:
[----:B------:R-:W-:Y:S01]  /*1a00*/  UISETP.NE.AND UP0, UPT, UR55, URZ, UPT ;  /* 0x000000ff3700728c */ /* 0x000fe2000bf05270 */
[----:B-1----:R-:W1:Y:S08]  /*1a10*/  S2UR UR55, SR_CgaCtaId ;  /* 0x00000000003779c3 */ /* 0x002e700000008800 */
[----:B---3--:R-:W-:Y:S05]  /*1a20*/  BRA.U UP0, `(.L_x_23) ;  /* 0x0000000100347547 */ /* 0x008fea000b800000 */
[----:B------:R-:W2:Y:S01]  /*1a30*/  S2R R0, SR_CgaCtaId ;  /* 0x0000000000007919 */ /* 0x000ea20000008800 */
[----:B------:R-:W-:Y:S02]  /*1a40*/  MOV R3, 0x400 ;  /* 0x0000040000037802 */ /* 0x000fe40000000f00 */
[----:B------:R-:W-:Y:S02]  /*1a50*/  SHF.L.U32 R2, R8, 0x1f, RZ ;  /* 0x0000001f08027819 */ /* 0x000fe400000006ff */
[----:B--2---:R-:W-:-:S05]  /*1a60*/  LEA R0, R0, R3, 0x18 ;  /* 0x0000000300007211 */ /* 0x004fca00078ec0ff */
[----:B------:R-:W-:-:S04]  /*1a70*/  IMAD R3, R9, 0x8, R0 ;  /* 0x0000000809037824 */ /* 0x000fc800078e0200 */
[----:B------:R-:W2:Y:S02]  /*1a80*/  SYNCS.PHASECHK.TRANS64.TRYWAIT P0, [R3+URZ+0x100], R2 ;  /* 0x00010002030075a7 */ /* 0x000ea400080011ff */
[----:B--2---:R-:W-:Y:S05]  /*1a90*/  @!P0 BRA `(.L_x_24) ;  /* 0x0000008400f48947 */ /* 0x004fea0003800000 */
.L_x_153:
[----:B------:R-:W-:Y:S01]  /*1aa0*/  VIADD R9, R9, 0x1 ;  /* 0x0000000109097836 */ /* 0x000fe20000000000 */
[----:B------:R2:W-:Y:S04]  /*1ab0*/  SYNCS.ARRIVE.TRANS64.A1T0 RZ, [R3+URZ+0xf0], RZ ;  /* 0x0000f0ff03ff79a7 */ /* 0x0005e800081000ff */
[----:B------:R-:W-:-:S04]  /*1ac0*/  ISETP.NE.AND P0, PT, R9, 0x2, PT ;  /* 0x000000020900780c */ /* 0x000fc80003f05270 */
[----:B------:R-:W-:Y:S02]  /*1ad0*/  SEL R9, R9, RZ, P0 ;  /* 0x000000ff09097207 */ /* 0x000fe40000000000 */
[----:B--2---:R-:W-:-:S04]  /*1ae0*/  SEL R3, RZ, 0x1, P0 ;  /* 0x00000001ff037807 */ /* 0x004fc80000000000 */
[----:B------:R-:W-:Y:S02]  /*1af0*/  LOP3.LUT R8, R8, R3, RZ, 0x3c, !PT ;  /* 0x0000000308087212 */ /* 0x000fe400078e3cff */
.L_x_23:
[----:B------:R-:W-:Y:S01]  /*1b00*/  UMOV UR6, 0x400 ;  /* 0x0000040000067882 */ /* 0x000fe20000000000 */
[----:B------:R-:W-:Y:S01]  /*1b10*/  SHF.L.U32 R0, R12, 0x1f, RZ ;  /* 0x0000001f0c007819 */ /* 0x000fe200000006ff */
[----:B-1----:R-:W-:Y:S02]  /*1b20*/  ULEA UR6, UR55, UR6, 0x18 ;  /* 0x0000000637067291 */ /* 0x002fe4000f8ec0ff */
[----:B------:R-:W-:Y:S02]  /*1b30*/  UISETP.GE.U32.AND UP0, UPT, UR65, 0x1ff, UPT ;  /* 0x000001ff4100788c */ /* 0x000fe4000bf06070 */
[----:B------:R-:W-:Y:S02]  /*1b40*/  ULEA UR4, UR15, UR6, 0x3 ;  /* 0x000000060f047291 */ /* 0x000fe4000f8e18ff */
[----:B------:R-:W-:Y:S01]  /*1b50*/  ULEA UR27, UR12, UR61, 0x2 ;  /* 0x0000003d0c1b7291 */ /* 0x000fe2000f8e10ff */
[----:B------:R-:W-:-:S03]  /*1b60*/  UMOV UR14, URZ ;  /* 0x000000ff000e7c82 */ /* 0x000fc60008000000 */
[----:B------:R-:W-:-:S03]  /*1b70*/  USHF.L.U32 UR27, UR27, 0x5, URZ ;  /* 0x000000051b1b7899 */ /* 0x000fc600080006ff */
[----:B------:R1:W2:Y:S01]  /*1b80*/  SYNCS.PHASECHK.TRANS64.TRYWAIT P1, [UR4+0x30], R0 ;  /* 0x00003000ff0075a7 */ /* 0x0002a20008021104 */
[----:B------:R-:W-:-:S04]  /*1b90*/  ULEA.HI UR4, UR28, UR28, URZ, 0x1 ;  /* 0x0000001c1c047291 */ /* 0x000fc8000f8f08ff */
[----:B------:R-:W-:Y:S02]  /*1ba0*/  USHF.L.U32 UR5, UR4, 0x7, URZ ;  /* 0x0000000704057899 */ /* 0x000fe400080006ff */
[----:B------:R-:W-:Y:S02]  /*1bb0*/  ULOP3.LUT UR20, UR4, 0xfffffffe, URZ, 0xc0, !UPT ;  /* 0xfffffffe04147892 */ /* 0x000fe4000f8ec0ff */
[----:B------:R-:W-:Y:S02]  /*1bc0*/  ULOP3.LUT UR5, UR5, 0xffffff00, URZ, 0xc0, !UPT ;  /* 0xffffff0005057892 */ /* 0x000fe4000f8ec0ff */
[----:B------:R-:W-:Y:S02]  /*1bd0*/  ULOP3.LUT UR20, UR20, 0x1, UR64, 0xf8, !UPT ;  /* 0x0000000114147892 */ /* 0x000fe4000f8ef840 */
[----:B------:R-:W-:Y:S01]  /*1be0*/  ULEA UR35, UR66, UR5, 0x7 ;  /* 0x0000000542237291 */ /* 0x000fe2000f8e38ff */
[----:B------:R-:W-:Y:S11]  /*1bf0*/  BRA.U !UP0, `(.L_x_25) ;  /* 0x00000005082c7547 */ /* 0x000ff6000b800000 */
[----:B------:R-:W-:Y:S01]  /*1c00*/  UMOV UR29, UR60 ;  /* 0x0000003c001d7c82 */ /* 0x000fe20008000000 */
[----:B------:R-:W-:Y:S01]  /*1c10*/  UMOV UR4, UR15 ;  /* 0x0000000f00047c82 */ /* 0x000fe20008000000 */
[----:B------:R-:W-:Y:S01]  /*1c20*/  UMOV UR19, URZ ;  /* 0x000000ff00137c82 */ /* 0x000fe20008000000 */
[----:B------:R-:W-:Y:S01]  /*1c30*/  UMOV UR11, UR50 ;  /* 0x00000032000b7c82 */ /* 0x000fe20008000000 */
[----:B------:R-:W-:-:S05]  /*1c40*/  UMOV UR34, URZ ;  /* 0x000000ff00227c82 */ /* 0x000fca0008000000 */
.L_x_33:
[----:B------:R-:W-:Y:S01]  /*1c50*/  ULEA UR5, UR4, UR6, 0x3 ;  /* 0x0000000604057291 */ /* 0x000fe2000f8e18ff */
[----:B--2---:R-:W-:Y:S01]  /*1c60*/  @P4 MOV R2, 0xe000 ;  /* 0x0000e00000024802 */ /* 0x004fe20000000f00 */
[----:B--23--:R-:W-:Y:S10]  /*1c70*/  @P1 BRA `(.L_x_26) ;  /* 0x00000000000c1947 */ /* 0x00cff40003800000 */
[----:B------:R-:W-:-:S04]  /*1c80*/  SHF.L.U32 R3, R12, 0x1f, RZ ;  /* 0x0000001f0c037819 */ /* 0x000fc800000006ff */
[----:B------:R-:W2:Y:S02]  /*1c90*/  SYNCS.PHASECHK.TRANS64.TRYWAIT P0, [UR5+0x30], R3 ;  /* 0x00003003ff0075a7 */ /* 0x000ea40008001105 */
[----:B--2---:R-:W-:Y:S05]  /*1ca0*/  @!P0 BRA `(.L_x_27) ;  /* 0x0000008400848947 */ /* 0x004fea0003800000 */
.L_x_26:
[----:B------:R2:W-:Y:S01]  /*1cb0*/  @P4 SYNCS.ARRIVE.TRANS64 RZ, [UR5], R2 ;  /* 0x00000002ffff49a7 */ /* 0x0005e20008000005 */
[----:B------:R-:W-:Y:S02]  /*1cc0*/  ULOP3.LUT UR7, UR47, 0x2, URZ, 0xfc, !UPT ;  /* 0x000000022f077892 */ /* 0x000fe4000f8efcff */
[----:B------:R-:W-:Y:S02]  /*1cd0*/  UIADD3 UR29, UPT, UPT, UR29, 0x1, URZ ;  /* 0x000000011d1d7890 */ /* 0x000fe4000fffe0ff */
[----:B------:R-:W-:Y:S02]  /*1ce0*/  UISETP.NE.AND UP0, UPT, UR7, 0x2, UPT ;  /* 0x000000020700788c */ /* 0x000fe4000bf05270 */
[----:B------:R-:W-:-:S07]  /*1cf0*/  UISETP.NE.AND UP4, UPT, UR29, 0x1, UPT ;  /* 0x000000011d00788c */ /* 0x000fce000bf85270 */
[----:B------:R-:W-:Y:S05]  /*1d00*/  BRA.U UP0, `(.L_x_28) ;  /* 0x0000000100047547 */ /* 0x000fea000b800000 */
[----:B------:R-:W-:Y:S05]  /*1d10*/  BPT.TRAP 0x1 ;  /* 0x000000040000795c */ /* 0x000fea0000300000 */
.L_x_28:
[----:B------:R-:W-:Y:S04]  /*1d20*/  BSSY.RECONVERGENT B0, `(.L_x_29) ;  /* 0x0000003000007945 */ /* 0x000fe80003800200 */
[----:B------:R-:W-:Y:S05]  /*1d30*/  @!P3 BRA `(.L_x_30) ;  /* 0x000000000004b947 */ /* 0x000fea0003800000 */
[----:B------:R-:W-:Y:S05]  /*1d40*/  BPT.TRAP 0x1 ;  /* 0x000000040000795c */ /* 0x000fea0000300000 */
.L_x_30:
[----:B------:R-:W-:Y:S05]  /*1d50*/  BSYNC.RECONVERGENT B0 ;  /* 0x0000000000007941 */ /* 0x000fea0003800200 */
.L_x_29:
[----:B------:R-:W-:Y:S01]  /*1d60*/  UIADD3 UR7, UPT, UPT, UR4, 0x1, URZ ;  /* 0x0000000104077890 */ /* 0x000fe2000fffe0ff */
[----:B------:R-:W-:Y:S01]  /*1d70*/  BSSY.RECONVERGENT B0, `(.L_x_31) ;  /* 0x000002d000007945 */ /* 0x000fe20003800200 */
[----:B------:R-:W-:Y:S02]  /*1d80*/  ELECT P0, URZ, PT ;  /* 0x0000000000ff782f */ /* 0x000fe40003800000 */
[----:B------:R-:W-:-:S04]  /*1d90*/  UISETP.NE.AND UP0, UPT, UR7, 0x6, UPT ;  /* 0x000000060700788c */ /* 0x000fc8000bf05270 */
[----:B------:R-:W-:Y:S02]  /*1da0*/  USEL UR8, URZ, 0x1, UP0 ;  /* 0x00000001ff087887 */ /* 0x000fe40008000000 */
[----:B------:R-:W-:-:S04]  /*1db0*/  USEL UR15, UR7, URZ, UP0 ;  /* 0x000000ff070f7287 */ /* 0x000fc80008000000 */
[----:B------:R-:W-:Y:S01]  /*1dc0*/  ULEA UR7, UR15, UR6, 0x3 ;  /* 0x000000060f077291 */ /* 0x000fe2000f8e18ff */
[----:B------:R-:W-:-:S04]  /*1dd0*/  LOP3.LUT R12, R12, UR8, RZ, 0x3c, !PT ;  /* 0x000000080c0c7c12 */ /* 0x000fc8000f8e3cff */
[----:B-1----:R-:W-:-:S04]  /*1de0*/  SHF.L.U32 R0, R12, 0x1f, RZ ;  /* 0x0000001f0c007819 */ /* 0x002fc800000006ff */
[----:B------:R1:W3:Y:S01]  /*1df0*/  SYNCS.PHASECHK.TRANS64.TRYWAIT P1, [UR7+0x30], R0 ;  /* 0x00003000ff0075a7 */ /* 0x0002e20008021107 */
[----:B------:R-:W-:Y:S05]  /*1e00*/  @!P0 BRA `(.L_x_32) ;  /* 0x00000000008c8947 */ /* 0x000fea0003800000 */
[----:B------:R-:W-:Y:S02]  /*1e10*/  USHF.L.U32 UR16, UR4, 0xb, URZ ;  /* 0x0000000b04107899 */ /* 0x000fe400080006ff */
[----:B------:R-:W-:Y:S02]  /*1e20*/  ULEA UR32, UR4, UR6, 0xe ;  /* 0x0000000604207291 */ /* 0x000fe4000f8e70ff */
[----:B------:R-:W-:Y:S02]  /*1e30*/  UIADD3 UR40, UP3, UPT, UR44, 0x80, URZ ;  /* 0x000000802c287890 */ /* 0x000fe4000ff7e0ff */
[----:B------:R-:W-:Y:S02]  /*1e40*/  ULEA UR24, UR4, UR43, 0xd ;  /* 0x0000002b04187291 */ /* 0x000fe4000f8e68ff */
[----:B------:R-:W-:Y:S02]  /*1e50*/  UIADD3 UR38, UP2, UPT, UR44, 0x180, URZ ;  /* 0x000001802c267890 */ /* 0x000fe4000ff5e0ff */
[----:B------:R-:W-:-:S02]  /*1e60*/  UIADD3 UR30, UP1, UPT, UR44, 0x280, URZ ;  /* 0x000002802c1e7890 */ /* 0x000fc4000ff3e0ff */
[----:B------:R-:W-:Y:S02]  /*1e70*/  UIADD3 UR22, UP0, UPT, UR44, 0x380, URZ ;  /* 0x000003802c167890 */ /* 0x000fe4000ff1e0ff */
[----:B------:R-:W-:Y:S02]  /*1e80*/  ULOP3.LUT UR8, UR16, UR46, URZ, 0xfc, !UPT ;  /* 0x0000002e10087292 */ /* 0x000fe4000f8efcff */
[----:B------:R-:W-:Y:S02]  /*1e90*/  ULOP3.LUT UR33, UR5, 0xfefffff8, URZ, 0xc0, !UPT ;  /* 0xfefffff805217892 */ /* 0x000fe4000f8ec0ff */
[----:B------:R-:W-:Y:S02]  /*1ea0*/  UIADD3.X UR41, UPT, UPT, URZ, UR45, URZ, UP3, !UPT ;  /* 0x0000002dff297290 */ /* 0x000fe40009ffe4ff */
[----:B------:R-:W-:Y:S02]  /*1eb0*/  UIADD3 UR32, UPT, UPT, UR32, 0x8400, URZ ;  /* 0x0000840020207890 */ /* 0x000fe4000fffe0ff */
[----:B------:R-:W-:-:S02]  /*1ec0*/  UIADD3.X UR39, UPT, UPT, URZ, UR45, URZ, UP2, !UPT ;  /* 0x0000002dff277290 */ /* 0x000fc400097fe4ff */
[----:B------:R-:W-:Y:S02]  /*1ed0*/  UIADD3 UR24, UPT, UPT, UR6, 0x20400, UR24 ;  /* 0x0002040006187890 */ /* 0x000fe4000fffe018 */
[----:B------:R-:W-:Y:S02]  /*1ee0*/  UPRMT UR7, URZ, 0x5410, UR37 ;  /* 0x00005410ff077896 */ /* 0x000fe40008000025 */
[----:B------:R-:W-:Y:S02]  /*1ef0*/  UIADD3.X UR31, UPT, UPT, URZ, UR45, URZ, UP1, !UPT ;  /* 0x0000002dff1f7290 */ /* 0x000fe40008ffe4ff */
[----:B------:R-:W-:Y:S02]  /*1f00*/  UIADD3 UR16, UPT, UPT, UR6, 0x2c400, UR16 ;  /* 0x0002c40006107890 */ /* 0x000fe4000fffe010 */
[----:B------:R-:W-:Y:S02]  /*1f10*/  UIADD3.X UR23, UPT, UPT, URZ, UR45, URZ, UP0, !UPT ;  /* 0x0000002dff177290 */ /* 0x000fe400087fe4ff */
[----:B------:R-:W-:Y:S01]  /*1f20*/  UIADD3 UR8, UPT, UPT, UR6, 0x2f400, UR8 ;  /* 0x0002f40006087890 */ /* 0x000fe2000fffe008 */
[----:B------:R-:W-:Y:S01]  /*1f30*/  UMOV UR48, 0x0 ;  /* 0x0000000000307882 */ /* 0x000fe20000000000 */
[----:B------:R-:W-:Y:S01]  /*1f40*/  UMOV UR49, 0x10000000 ;  /* 0x1000000000317882 */ /* 0x000fe20000000000 */
[----:B------:R-:W-:Y:S01]  /*1f50*/  UMOV UR26, UR34 ;  /* 0x00000022001a7c82 */ /* 0x000fe20008000000 */
[----:B------:R-:W-:Y:S01]  /*1f60*/  UMOV UR28, UR36 ;  /* 0x00000024001c7c82 */ /* 0x000fe20008000000 */
[----:B------:R-:W-:Y:S01]  /*1f70*/  UMOV UR18, URZ ;  /* 0x000000ff00127c82 */ /* 0x000fe20008000000 */
[----:B------:R-:W-:Y:S01]  /*1f80*/  UMOV UR25, UR33 ;  /* 0x0000002100197c82 */ /* 0x000fe20008000000 */
[----:B------:R-:W-:Y:S01]  /*1f90*/  UMOV UR21, UR36 ;  /* 0x0000002400157c82 */ /* 0x000fe20008000000 */
[----:B------:R-:W-:Y:S01]  /*1fa0*/  UMOV UR17, UR33 ;  /* 0x0000002100117c82 */ /* 0x000fe20008000000 */
[----:B------:R4:W-:Y:S01]  /*1fb0*/  UTMALDG.3D.2CTA [UR32], [UR40], desc[UR48] ;  /* 0x00003020280075b4 */ /* 0x0009e20008211000 */
[----:B------:R-:W-:Y:S01]  /*1fc0*/  UMOV UR14, 0xf0000 ;  /* 0x000f0000000e7882 */ /* 0x000fe20000000000 */
[----:B------:R-:W-:Y:S01]  /*1fd0*/  UMOV UR13, UR36 ;  /* 0x00000024000d7c82 */ /* 0x000fe20008000000 */
[----:B------:R-:W-:Y:S01]  /*1fe0*/  UMOV UR9, UR33 ;  /* 0x0000002100097c82 */ /* 0x000fe20008000000 */
[----:B------:R-:W-:Y:S01]  /*1ff0*/  UMOV UR10, UR18 ;  /* 0x00000012000a7c82 */ /* 0x000fe20008000000 */
[----:B------:R4:W-:Y:S01]  /*2000*/  UTMALDG.3D.MULTICAST.2CTA [UR24], [UR38], UR7, desc[UR48] ;  /* 0x00003018260073b4 */ /* 0x0009e20008211807 */
[----:B------:R4:W-:Y:S01]  /*2010*/  UTMALDG.4D.2CTA [UR16], [UR30], desc[UR48] ;  /* 0x000030101e0075b4 */ /* 0x0009e20008219000 */
[----:B------:R4:W-:Y:S02]  /*2020*/  UTMALDG.4D.MULTICAST.2CTA [UR8], [UR22], UR14, desc[UR48] ;  /* 0x00003008160073b4 */ /* 0x0009e4000821980e */
[----:B----4-:R-:W-:Y:S01]  /*2030*/  NOP ;  /* 0x0000000000007918 */ /* 0x010fe20000000000 */
.L_x_32:
[----:B------:R-:W-:Y:S05]  /*2040*/  BSYNC.RECONVERGENT B0 ;  /* 0x0000000000007941 */ /* 0x000fea0003800200 */
.L_x_31:
[----:B------:R-:W-:Y:S02]  /*2050*/  UIADD3 UR34, UPT, UPT, UR34, 0x100, URZ ;  /* 0x0000010022227890 */ /* 0x000fe4000fffe0ff */
[----:B------:R-:W-:Y:S02]  /*2060*/  UIADD3 UR11, UPT, UPT, UR11, 0x4, URZ ;  /* 0x000000040b0b7890 */ /* 0x000fe4000fffe0ff */
[----:B------:R-:W-:Y:S01]  /*2070*/  UIADD3 UR19, UPT, UPT, UR19, 0x4, URZ ;  /* 0x0000000413137890 */ /* 0x000fe2000fffe0ff */
[----:B------:R-:W-:Y:S01]  /*2080*/  UMOV UR4, UR15 ;  /* 0x0000000f00047c82 */ /* 0x000fe20008000000 */
[----:B------:R-:W-:Y:S01]  /*2090*/  UMOV UR14, UR51 ;  /* 0x00000033000e7c82 */ /* 0x000fe20008000000 */
[----:B------:R-:W-:Y:S09]  /*20a0*/  BRA.U UP4, `(.L_x_33) ;  /* 0xfffffff904e87547 */ /* 0x000ff2000b83ffff */
.L_x_25:
[----:B------:R-:W-:Y:S01]  /*20b0*/  ULEA UR4, UR15, UR6, 0x3 ;  /* 0x000000060f047291 */ /* 0x000fe2000f8e18ff */
[----:B-1----:R-:W-:Y:S01]  /*20c0*/  SHF.L.U32 R0, R12, 0x1f, RZ ;  /* 0x0000001f0c007819 */ /* 0x002fe200000006ff */
[----:B------:R-:W-:Y:S01]  /*20d0*/  @!P2 SYNCS.ARRIVE.TRANS64.A1T0 RZ, [UR6+0xa8], RZ ;  /* 0x0000a8ffffffa9a7 */ /* 0x000fe20008100006 */
[----:B------:R-:W-:-:S06]  /*20e0*/  UISETP.GT.AND UP0, UPT, UR59, UR58, UPT ;  /* 0x0000003a3b00728c */ /* 0x000fcc000bf04270 */
[----:B--23--:R1:W2:Y:S03]  /*20f0*/  SYNCS.PHASECHK.TRANS64.TRYWAIT P1, [UR4+0x30], R0 ;  /* 0x00003000ff0075a7 */ /* 0x00c2a60008021104 */
[----:B------:R-:W-:Y:S05]  /*2100*/  BRA.U !UP0, `(.L_x_34) ;  /* 0x00000005081c7547 */ /* 0x000fea000b800000 */
[----:B------:R-:W-:Y:S01]  /*2110*/  UIADD3 UR29, UPT, UPT, UR62, UR14, URZ ;  /* 0x0000000e3e1d7290 */ /* 0x000fe2000fffe0ff */
[----:B------:R-:W-:-:S11]  /*2120*/  UMOV UR5, UR15 ;  /* 0x0000000f00057c82 */ /* 0x000fd60008000000 */
.L_x_42:
[----:B------:R-:W-:Y:S01]  /*2130*/  ULEA UR7, UR5, UR6, 0x3 ;  /* 0x0000000605077291 */ /* 0x000fe2000f8e18ff */
[----:B--2---:R-:W-:Y:S01]  /*2140*/  @P4 MOV R2, 0xe000 ;  /* 0x0000e00000024802 */ /* 0x004fe20000000f00 */
[----:B--23--:R-:W-:Y:S10]  /*2150*/  @P1 BRA `(.L_x_35) ;  /* 0x00000000000c1947 */ /* 0x00cff40003800000 */
[----:B------:R-:W-:-:S04]  /*2160*/  SHF.L.U32 R3, R12, 0x1f, RZ ;  /* 0x0000001f0c037819 */ /* 0x000fc800000006ff */
[----:B------:R-:W2:Y:S02]  /*2170*/  SYNCS.PHASECHK.TRANS64.TRYWAIT P0, [UR7+0x30], R3 ;  /* 0x00003003ff0075a7 */ /* 0x000ea40008001107 */
[----:B--2---:R-:W-:Y:S05]  /*2180*/  @!P0 BRA `(.L_x_36) ;  /* 0x0000008000648947 */ /* 0x004fea0003800000 */
.L_x_35:
[----:B------:R2:W-:Y:S01]  /*2190*/  @P4 SYNCS.ARRIVE.TRANS64 RZ, [UR7], R2 ;  /* 0x00000002ffff49a7 */ /* 0x0005e20008000007 */
[----:B------:R-:W-:-:S04]  /*21a0*/  ULOP3.LUT UR4, UR47, 0x2, URZ, 0xfc, !UPT ;  /* 0x000000022f047892 */ /* 0x000fc8000f8efcff */
[----:B------:R-:W-:-:S09]  /*21b0*/  UISETP.NE.AND UP0, UPT, UR4, 0x2, UPT ;  /* 0x000000020400788c */ /* 0x000fd2000bf05270 */
[----:B------:R-:W-:Y:S05]  /*21c0*/  BRA.U UP0, `(.L_x_37) ;  /* 0x0000000100047547 */ /* 0x000fea000b800000 */
[----:B------:R-:W-:Y:S05]  /*21d0*/  BPT.TRAP 0x1 ;  /* 0x000000040000795c */ /* 0x000fea0000300000 */
.L_x_37:
[----:B------:R-:W-:Y:S04]  /*21e0*/  BSSY.RECONVERGENT B0, `(.L_x_38) ;  /* 0x0000003000007945 */ /* 0x000fe80003800200 */
[----:B------:R-:W-:Y:S05]  /*21f0*/  @!P3 BRA `(.L_x_39) ;  /* 0x000000000004b947 */ /* 0x000fea0003800000 */
[----:B------:R-:W-:Y:S05]  /*2200*/  BPT.TRAP 0x1 ;  /* 0x000000040000795c */ /* 0x000fea0000300000 */
.L_x_39:
[----:B------:R-:W-:Y:S05]  /*2210*/  BSYNC.RECONVERGENT B0 ;  /* 0x0000000000007941 */ /* 0x000fea0003800200 */
.L_x_38:
        /* <DEDUP_REMOVED lines=18> */
[----:B------:R-:W-:Y:S02]  /*2340*/  USHF.L.U32 UR19, UR14, 0x2, URZ ;  /* 0x000000020e137899 */ /* 0x000fe400080006ff */
[----:B------:R-:W-:Y:S02]  /*2350*/  ULOP3.LUT UR8, UR16, UR46, URZ, 0xfc, !UPT ;  /* 0x0000002e10087292 */ /* 0x000fe4000f8efcff */
[----:B------:R-:W-:Y:S02]  /*2360*/  USHF.L.U32 UR34, UR14, 0x8, URZ ;  /* 0x000000080e227899 */ /* 0x000fe400080006ff */
[----:B------:R-:W-:Y:S02]  /*2370*/  ULOP3.LUT UR33, UR7, 0xfefffff8, URZ, 0xc0, !UPT ;  /* 0xfefffff807217892 */ /* 0x000fe4000f8ec0ff */
[----:B------:R-:W-:-:S02]  /*2380*/  UIADD3.X UR31, UPT, UPT, URZ, UR45, URZ, UP3, !UPT ;  /* 0x0000002dff1f7290 */ /* 0x000fc40009ffe4ff */
[----:B------:R-:W-:Y:S02]  /*2390*/  UIADD3 UR32, UPT, UPT, UR32, 0x8400, URZ ;  /* 0x0000840020207890 */ /* 0x000fe4000fffe0ff */
[----:B------:R-:W-:Y:S02]  /*23a0*/  UIADD3.X UR23, UPT, UPT, URZ, UR45, URZ, UP2, !UPT ;  /* 0x0000002dff177290 */ /* 0x000fe400097fe4ff */
[----:B------:R-:W-:Y:S02]  /*23b0*/  UIADD3 UR24, UPT, UPT, UR6, 0x20400, UR24 ;  /* 0x0002040006187890 */ /* 0x000fe4000fffe018 */
[----:B------:R-:W-:Y:S02]  /*23c0*/  UPRMT UR4, URZ, 0x5410, UR37 ;  /* 0x00005410ff047896 */ /* 0x000fe40008000025 */
[----:B------:R-:W-:Y:S02]  /*23d0*/  UIADD3.X UR39, UPT, UPT, URZ, UR45, URZ, UP1, !UPT ;  /* 0x0000002dff277290 */ /* 0x000fe40008ffe4ff */
[----:B------:R-:W-:-:S02]  /*23e0*/  UIADD3 UR16, UPT, UPT, UR6, 0x2c400, UR16 ;  /* 0x0002c40006107890 */ /* 0x000fc4000fffe010 */
[----:B------:R-:W-:Y:S02]  /*23f0*/  UIADD3 UR11, UPT, UPT, UR50, UR19, URZ ;  /* 0x00000013320b7290 */ /* 0x000fe4000fffe0ff */
[----:B------:R-:W-:Y:S02]  /*2400*/  UIADD3 UR8, UPT, UPT, UR6, 0x2f400, UR8 ;  /* 0x0002f40006087890 */ /* 0x000fe4000fffe008 */
[----:B------:R-:W-:Y:S01]  /*2410*/  UIADD3.X UR41, UPT, UPT, URZ, UR45, URZ, UP0, !UPT ;  /* 0x0000002dff297290 */ /* 0x000fe200087fe4ff */
[----:B------:R-:W-:Y:S01]  /*2420*/  UMOV UR48, 0x0 ;  /* 0x0000000000307882 */ /* 0x000fe20000000000 */
[----:B------:R-:W-:Y:S01]  /*2430*/  UMOV UR49, 0x10000000 ;  /* 0x1000000000317882 */ /* 0x000fe20000000000 */
[----:B------:R-:W-:Y:S01]  /*2440*/  UMOV UR28, UR36 ;  /* 0x00000024001c7c82 */ /* 0x000fe20008000000 */
[----:B------:R-:W-:Y:S01]  /*2450*/  UMOV UR18, URZ ;  /* 0x000000ff00127c82 */ /* 0x000fe20008000000 */
[----:B------:R-:W-:Y:S01]  /*2460*/  UMOV UR25, UR33 ;  /* 0x0000002100197c82 */ /* 0x000fe20008000000 */
[----:B------:R-:W-:Y:S01]  /*2470*/  UMOV UR26, UR34 ;  /* 0x00000022001a7c82 */ /* 0x000fe20008000000 */
[----:B------:R-:W-:Y:S01]  /*2480*/  UMOV UR21, UR36 ;  /* 0x0000002400157c82 */ /* 0x000fe20008000000 */
[----:B------:R4:W-:Y:S01]  /*2490*/  UTMALDG.3D.2CTA [UR32], [UR30], desc[UR48] ;  /* 0x000030201e0075b4 */ /* 0x0009e20008211000 */
[----:B------:R-:W-:Y:S01]  /*24a0*/  UMOV UR17, UR33 ;  /* 0x0000002100117c82 */ /* 0x000fe20008000000 */
        /* <DEDUP_REMOVED lines=8> */
.L_x_41:
[----:B------:R-:W-:Y:S05]  /*2530*/  BSYNC.RECONVERGENT B0 ;  /* 0x0000000000007941 */ /* 0x000fea0003800200 */
.L_x_40:
[----:B------:R-:W-:Y:S01]  /*2540*/  UIADD3 UR14, UPT, UPT, UR14, 0x1, URZ ;  /* 0x000000010e0e7890 */ /* 0x000fe2000fffe0ff */
[----:B------:R-:W-:-:S03]  /*2550*/  UMOV UR5, UR15 ;  /* 0x0000000f00057c82 */ /* 0x000fc60008000000 */
[----:B------:R-:W-:-:S09]  /*2560*/  UISETP.NE.AND UP0, UPT, UR14, UR29, UPT ;  /* 0x0000001d0e00728c */ /* 0x000fd2000bf05270 */
[----:B------:R-:W-:Y:S05]  /*2570*/  BRA.U UP0, `(.L_x_42) ;  /* 0xfffffff900ec7547 */ /* 0x000fea000b83ffff */
.L_x_34:
[C---:B------:R-:W-:Y:S01]  /*2580*/  LEA R3, R11.reuse, UR6, 0x3 ;  /* 0x000000060b037c11 */ /* 0x040fe2000f8e18ff */
[----:B------:R-:W-:Y:S01]  /*2590*/  NOP ;  /* 0x0000000000007918 */ /* 0x000fe20000000000 */
[----:B-1----:R-:W-:Y:S02]  /*25a0*/  SHF.L.U32 R0, R10, 0x1f, RZ ;  /* 0x0000001f0a007819 */ /* 0x002fe400000006ff */
[----:B------:R-:W-:Y:S02]  /*25b0*/  LEA R5, R11, UR6, 0x4 ;  /* 0x000000060b057c11 */ /* 0x000fe4000f8e20ff */
[----:B------:R-:W1:Y:S02]  /*25c0*/  SYNCS.PHASECHK.TRANS64.TRYWAIT P0, [R3+URZ+0xb0], R0 ;  /* 0x0000b000030075a7 */ /* 0x000e6400080011ff */
[----:B-1----:R-:W-:Y:S05]  /*25d0*/  @!P0 BRA `(.L_x_43) ;  /* 0x0000007c00688947 */ /* 0x002fea0003800000 */
.L_x_156:
[----:B------:R-:W4:Y:S01]  /*25e0*/  LDS.128 R4, [R5+0x120] ;  /* 0x0001200005047984 */ /* 0x000f220000000c00 */
[----:B------:R-:W-:Y:S01]  /*25f0*/  UISETP.GE.AND UP0, UPT, UR42, 0x1, UPT ;  /* 0x000000012a00788c */ /* 0x000fe2000bf06270 */
[----:B------:R-:W-:Y:S01]  /*2600*/  @!PT LDS RZ, [RZ] ;  /* 0x00000000fffff984 */ /* 0x000fe20000000800 */
[----:B------:R-:W-:Y:S01]  /*2610*/  @!PT LDS RZ, [RZ] ;  /* 0x00000000fffff984 */ /* 0x000fe20000000800 */
[----:B------:R-:W-:Y:S01]  /*2620*/  @!PT LDS RZ, [RZ] ;  /* 0x00000000fffff984 */ /* 0x000fe20000000800 */
[----:B------:R-:W-:Y:S01]  /*2630*/  @!PT LDS RZ, [RZ] ;  /* 0x00000000fffff984 */ /* 0x000fe20000000800 */
[----:B------:R1:W-:Y:S06]  /*2640*/  MEMBAR.ALL.CTA ;  /* 0x0000000000007992 */ /* 0x0003ec0000008000 */
[----:B-1----:R-:W1:Y:S01]  /*2650*/  FENCE.VIEW.ASYNC.S ;  /* 0x00000000000073c6 */ /* 0x002e620000000000 */
[----:B----4-:R-:W-:-:S13]  /*2660*/  LOP3.LUT P0, RZ, R6, 0x1, RZ, 0xc0, !PT ;  /* 0x0000000106ff7812 */ /* 0x010fda000780c0ff */
[----:B-1----:R-:W-:Y:S01]  /*2670*/  VOTEU.ANY UP1, P0 ;  /* 0x0000000000ff7886 */ /* 0x002fe20000020100 */
[----:B------:R-:W-:-:S13]  /*2680*/  PLOP3.LUT P0, PT, PT, PT, UP1, 0x80, 0x8 ;  /* 0x000000000008781c */ /* 0x000fda0003f0f018 */
[----:B------:R-:W-:Y:S02]  /*2690*/  @P0 LOP3.LUT R0, R5, 0xffff, RZ, 0xc0, !PT ;  /* 0x0000ffff05000812 */ /* 0x000fe400078ec0ff */
[----:B--2---:R-:W-:Y:S02]  /*26a0*/  @P0 MOV R2, R4 ;  /* 0x0000000400020202 */ /* 0x004fe40000000f00 */
[----:B------:R-:W-:Y:S01]  /*26b0*/  @P0 R2UR UR5, R0 ;  /* 0x00000000000502ca */ /* 0x000fe200000e0000 */
[----:B------:R-:W-:Y:S01]  /*26c0*/  VIADD R0, R3, 0xc0 ;  /* 0x000000c003007836 */ /* 0x000fe20000000000 */
[----:B------:R-:W-:Y:S02]  /*26d0*/  @P0 SHF.R.U32.HI R4, RZ, 0x10, R5 ;  /* 0x00000010ff040819 */ /* 0x000fe40000011605 */
[----:B------:R-:W-:Y:S02]  /*26e0*/  @P0 R2UR UR7, R2 ;  /* 0x00000000020702ca */ /* 0x000fe400000e0000 */
[----:B------:R-:W-:-:S02]  /*26f0*/  PRMT R0, RZ, 0x654, R0 ;  /* 0x00000654ff007816 */ /* 0x000fc40000000000 */
[----:B------:R-:W-:Y:S02]  /*2700*/  @P0 R2UR UR4, R4 ;  /* 0x00000000040402ca */ /* 0x000fe400000e0000 */
[----:B------:R1:W-:Y:S03]  /*2710*/  SYNCS.ARRIVE.TRANS64.RED.A1T0 RZ, [R0+URZ], RZ ;  /* 0x000000ff00ff79a7 */ /* 0x0003e600081004ff */
[----:B------:R-:W-:-:S04]  /*2720*/  @UP1 UMOV UR52, UR5 ;  /* 0x0000000500341c82 */ /* 0x000fc80008000000 */
[----:B------:R-:W-:-:S04]  /*2730*/  @UP1 UMOV UR53, UR7 ;  /* 0x0000000700351c82 */ /* 0x000fc80008000000 */
[----:B------:R-:W-:Y:S01]  /*2740*/  @UP1 UMOV UR36, UR4 ;  /* 0x0000000400241c82 */ /* 0x000fe20008000000 */
[----:B------:R-:W-:Y:S05]  /*2750*/  BRA.U !UP0, `(.L_x_44) ;  /* 0x0000000108d47547 */ /* 0x000fea000b800000 */
[----:B------:R-:W2:Y:S01]  /*2760*/  LDCU.128 UR16, c[0x0][0xf10] ;  /* 0x0001e200ff1077ac */ /* 0x000ea20008000c00 */
[----:B------:R-:W4:Y:S01]  /*2770*/  LDCU UR22, c[0x0][0xf20] ;  /* 0x0001e400ff1677ac */ /* 0x000f220008000800 */
[----:B------:R-:W3:Y:S01]  /*2780*/  LDCU UR14, c[0x0][0xf0c] ;  /* 0x0001e180ff0e77ac */ /* 0x000ee20008000800 */
[----:B------:R-:W1:Y:S01]  /*2790*/  LDCU.64 UR8, c[0x0][0xf28] ;  /* 0x0001e500ff0877ac */ /* 0x000e620008000a00 */
[----:B------:R-:W-:Y:S02]  /*27a0*/  UISETP.NE.AND UP3, UPT, UR42, 0x1, UPT ;  /* 0x000000012a00788c */ /* 0x000fe4000bf65270 */
[----:B--2---:R-:W-:Y:S02]  /*27b0*/  UIMAD.WIDE.U32 UR10, UR56, UR19, URZ ;  /* 0x00000013380a72a5 */ /* 0x004fe4000f8e00ff */
[----:B------:R-:W-:Y:S02]  /*27c0*/  UIMAD.WIDE.U32 UR4, UR57, UR16, URZ ;  /* 0x00000010390472a5 */ /* 0x000fe4000f8e00ff */
[----:B------:R-:W-:-:S02]  /*27d0*/  UISETP.NE.AND UP0, UPT, UR18, 0x1, UPT ;  /* 0x000000011200788c */ /* 0x000fc4000bf05270 */
[----:B------:R-:W-:Y:S01]  /*27e0*/  UIMAD.WIDE.U32 UR20, UR52, UR19, URZ ;  /* 0x00000013341472a5 */ /* 0x000fe2000f8e00ff */
[----:B------:R-:W-:Y:S02]  /*27f0*/  UMOV UR10, UR11 ;  /* 0x0000000b000a7c82 */ /* 0x000fe40008000000 */
[----:B------:R-:W-:Y:S01]  /*2800*/  UMOV UR4, UR5 ;  /* 0x0000000500047c82 */ /* 0x000fe20008000000 */
[----:B----4-:R-:W-:Y:S02]  /*2810*/  USHF.R.U32.HI UR10, URZ, UR22, UR10 ;  /* 0x00000016ff0a7299 */ /* 0x010fe4000801160a */
[----:B---3--:R-:W-:Y:S02]  /*2820*/  UISETP.NE.AND UP2, UPT, UR14, 0x1, UPT ;  /* 0x000000010e00788c */ /* 0x008fe4000bf45270 */
[----:B------:R-:W-:Y:S02]  /*2830*/  USHF.R.U32.HI UR4, URZ, UR17, UR4 ;  /* 0x00000011ff047299 */ /* 0x000fe40008011604 */
[----:B------:R-:W-:-:S02]  /*2840*/  USEL UR5, UR56, UR10, !UP0 ;  /* 0x0000000a38057287 */ /* 0x000fc4000c000000 */
[----:B------:R-:W-:Y:S02]  /*2850*/  USEL UR7, UR57, UR4, !UP2 ;  /* 0x0000000439077287 */ /* 0x000fe4000d000000 */
[----:B-1----:R-:W-:Y:S01]  /*2860*/  UIMAD.WIDE.U32 UR10, UR5, UR8, URZ ;  /* 0x00000008050a72a5 */ /* 0x002fe2000f8e00ff */
[----:B------:R-:W-:Y:S01]  /*2870*/  UMOV UR4, UR21 ;  /* 0x0000001500047c82 */ /* 0x000fe20008000000 */
[----:B------:R-:W-:Y:S02]  /*2880*/  UIMAD.WIDE.U32 UR12, UR53, UR16, URZ ;  /* 0x00000010350c72a5 */ /* 0x000fe4000f8e00ff */
[----:B------:R-:W-:-:S03]  /*2890*/  UIMAD.WIDE.U32 UR20, UR7, UR8, URZ ;  /* 0x00000008071472a5 */ /* 0x000fc6000f8e00ff */
[----:B------:R-:W-:Y:S01]  /*28a0*/  UMOV UR10, UR11 ;  /* 0x0000000b000a7c82 */ /* 0x000fe20008000000 */
[----:B------:R-:W-:Y:S02]  /*28b0*/  USHF.R.U32.HI UR4, URZ, UR22, UR4 ;  /* 0x00000016ff047299 */ /* 0x000fe40008011604 */
[----:B------:R-:W-:Y:S01]  /*28c0*/  @UP3 USHF.R.U32.HI UR5, URZ, UR9, UR10 ;  /* 0x00000009ff053299 */ /* 0x000fe2000801160a */
[----:B------:R-:W-:Y:S01]  /*28d0*/  UMOV UR12, UR13 ;  /* 0x0000000d000c7c82 */ /* 0x000fe20008000000 */
[----:B------:R-:W-:Y:S01]  /*28e0*/  UMOV UR20, UR21 ;  /* 0x0000001500147c82 */ /* 0x000fe20008000000 */
[----:B------:R-:W-:Y:S02]  /*28f0*/  USHF.R.U32.HI UR17, URZ, UR17, UR12 ;  /* 0x00000011ff117299 */ /* 0x000fe4000801160c */
[----:B------:R-:W-:Y:S02]  /*2900*/  USEL UR4, UR52, UR4, !UP0 ;  /* 0x0000000434047287 */ /* 0x000fe4000c000000 */
[----:B------:R-:W-:-:S02]  /*2910*/  @UP3 USHF.R.U32.HI UR7, URZ, UR9, UR20 ;  /* 0x00000009ff073299 */ /* 0x000fc40008011614 */
[----:B------:R-:W-:Y:S02]  /*2920*/  UIMAD UR10, UR42, UR5, URZ ;  /* 0x000000052a0a72a4 */ /* 0x000fe4000f8e02ff */
[----:B------:R-:W-:Y:S02]  /*2930*/  USEL UR5, UR53, UR17, !UP2 ;  /* 0x0000001135057287 */ /* 0x000fe4000d000000 */
[----:B------:R-:W-:Y:S02]  /*2940*/  UIMAD UR12, UR42, UR7, URZ ;  /* 0x000000072a0c72a4 */ /* 0x000fe4000f8e02ff */
[----:B------:R-:W-:Y:S02]  /*2950*/  UISETP.GE.AND UP0, UPT, UR4, UR10, UPT ;  /* 0x0000000a0400728c */ /* 0x000fe4000bf06270 */
[----:B------:R-:W-:Y:S02]  /*2960*/  UIMAD.WIDE.U32 UR10, UR4, UR8, URZ ;  /* 0x00000008040a72a5 */ /* 0x000fe4000f8e00ff */
[----:B------:R-:W-:-:S02]  /*2970*/  UISETP.GE.OR UP0, UPT, UR5, UR12, UP0 ;  /* 0x0000000c0500728c */ /* 0x000fc40008706670 */
[----:B------:R-:W-:Y:S02]  /*2980*/  UIMAD.WIDE.U32 UR12, UR5, UR8, URZ ;  /* 0x00000008050c72a5 */ /* 0x000fe4000f8e00ff */
[----:B------:R-:W-:Y:S01]  /*2990*/  UIADD3 UR12, UPT, UPT, -UR5, URZ, URZ ;  /* 0x000000ff050c7290 */ /* 0x000fe2000fffe1ff */
[----:B------:R-:W-:Y:S01]  /*29a0*/  UMOV UR10, UR11 ;  /* 0x0000000b000a7c82 */ /* 0x000fe20008000000 */
[----:B------:R-:W-:Y:S02]  /*29b0*/  UIADD3 UR11, UPT, UPT, -UR4, URZ, URZ ;  /* 0x000000ff040b7290 */ /* 0x000fe4000fffe1ff */
[----:B------:R-:W-:-:S03]  /*29c0*/  USHF.R.U32.HI UR10, URZ, UR9, UR10 ;  /* 0x00000009ff0a7299 */ /* 0x000fc6000801160a */
[----:B------:R-:W-:Y:S01]  /*29d0*/  @!UP0 UMOV UR8, UR13 ;  /* 0x0000000d00088c82 */ /* 0x000fe20008000000 */
[----:B------:R-:W-:Y:S02]  /*29e0*/  UIMAD UR11, UR18, UR11, UR52 ;  /* 0x0000000b120b72a4 */ /* 0x000fe4000f8e0234 */
[----:B------:R-:W-:Y:S02]  /*29f0*/  USEL UR10, UR4, UR10, !UP3 ;  /* 0x0000000a040a7287 */ /* 0x000fe4000d800000 */
[----:B------:R-:W-:Y:S02]  /*2a00*/  @!UP0 USHF.R.U32.HI UR8, URZ, UR9, UR8 ;  /* 0x00000009ff088299 */ /* 0x000fe40008011608 */
[----:B------:R-:W-:Y:S02]  /*2a10*/  UIADD3 UR9, UPT, UPT, -UR10, URZ, URZ ;  /* 0x000000ff0a097290 */ /* 0x000fe4000fffe1ff */
[----:B------:R-:W-:Y:S02]  /*2a20*/  @!UP0 USEL UR8, UR5, UR8, !UP3 ;  /* 0x0000000805088287 */ /* 0x000fe4000d800000 */
[----:B------:R-:W-:-:S02]  /*2a30*/  UIMAD UR9, UR42, UR9, UR4 ;  /* 0x000000092a0972a4 */ /* 0x000fc4000f8e0204 */
[----:B------:R-:W-:Y:S02]  /*2a40*/  @!UP0 UIADD3 UR10, UPT, UPT, UR10, -UR8, URZ ;  /* 0x800000080a0a8290 */ /* 0x000fe4000fffe0ff */
[----:B------:R-:W-:Y:S02]  /*2a50*/  @!UP0 UIMAD UR8, UR9, UR7, UR8 ;  /* 0x00000007090882a4 */ /* 0x000fe4000f8e0208 */
[----:B------:R-:W-:Y:S02]  /*2a60*/  @!UP0 UIMAD UR4, UR42, UR10, UR5 ;  /* 0x0000000a2a0482a4 */ /* 0x000fe4000f8e0205 */
[----:B------:R-:W-:Y:S02]  /*2a70*/  UIMAD UR7, UR14, UR12, UR53 ;  /* 0x0000000c0e0772a4 */ /* 0x000fe4000f8e0235 */
[----:B------:R-:W-:Y:S01]  /*2a80*/  UIMAD UR52, UR4, UR18, UR11 ;  /* 0x00000012043472a4 */ /* 0x000fe2000f8e020b */
[----:B------:R-:W-:Y:S02]  /*2a90*/  @!UP0 UMOV UR5, UR8 ;  /* 0x0000000800058c82 */ /* 0x000fe40008000000 */
[----:B------:R-:W-:-:S12]  /*2aa0*/  UIMAD UR53, UR5, UR14, UR7 ;  /* 0x0000000e053572a4 */ /* 0x000fd8000f8e0207 */
.L_x_44:
[----:B------:R-:W2:Y:S02]  /*2ab0*/  LDCU UR4, c[0x0][0xf30] ;  /* 0x0001e600ff0477ac */ /* 0x000ea40008000800 */
[----:B--2---:R-:W-:-:S09]  /*2ac0*/  UISETP.NE.AND UP0, UPT, UR4, 0x1, UPT ;  /* 0x000000010400788c */ /* 0x004fd2000bf05270 */
[----:B------:R-:W-:Y:S05]  /*2ad0*/  BRA.U UP0, `(.L_x_45) ;  /* 0x0000000100447547 */ /* 0x000fea000b800000 */
[----:B------:R-:W2:Y:S01]  /*2ae0*/  LDCU.128 UR16, c[0x0][0xf10] ;  /* 0x0001e200ff1077ac */ /* 0x000ea20008000c00 */
[----:B------:R-:W4:Y:S01]  /*2af0*/  LDCU UR10, c[0x0][0xf0c] ;  /* 0x0001e180ff0a77ac */ /* 0x000f220008000800 */
[----:B------:R-:W1:Y:S01]  /*2b00*/  LDCU UR7, c[0x0][0xf20] ;  /* 0x0001e400ff0777ac */ /* 0x000e620008000800 */
[----:B--2---:R-:W-:Y:S02]  /*2b10*/  UIMAD.WIDE.U32 UR8, UR53, UR16, URZ ;  /* 0x00000010350872a5 */ /* 0x004fe4000f8e00ff */
[----:B------:R-:W-:Y:S02]  /*2b20*/  UIMAD.WIDE.U32 UR4, UR52, UR19, URZ ;  /* 0x00000013340472a5 */ /* 0x000fe4000f8e00ff */
[----:B----4-:R-:W-:Y:S02]  /*2b30*/  UISETP.NE.AND UP2, UPT, UR10, 0x1, UPT ;  /* 0x000000010a00788c */ /* 0x010fe4000bf45270 */
[----:B------:R-:W-:Y:S01]  /*2b40*/  UISETP.NE.AND UP0, UPT, UR18, 0x1, UPT ;  /* 0x000000011200788c */ /* 0x000fe2000bf05270 */
[----:B------:R-:W-:-:S02]  /*2b50*/  UMOV UR8, UR9 ;  /* 0x0000000900087c82 */ /* 0x000fc40008000000 */
[----:B------:R-:W-:Y:S01]  /*2b60*/  UMOV UR4, UR5 ;  /* 0x0000000500047c82 */ /* 0x000fe20008000000 */
[----:B------:R-:W-:Y:S02]  /*2b70*/  USHF.R.U32.HI UR17, URZ, UR17, UR8 ;  /* 0x00000011ff117299 */ /* 0x000fe40008011608 */
[----:B-1----:R-:W-:Y:S02]  /*2b80*/  USHF.R.U32.HI UR4, URZ, UR7, UR4 ;  /* 0x00000007ff047299 */ /* 0x002fe40008011604 */
[----:B------:R-:W-:Y:S02]  /*2b90*/  USEL UR5, UR53, UR17, !UP2 ;  /* 0x0000001135057287 */ /* 0x000fe4000d000000 */
[----:B------:R-:W-:-:S04]  /*2ba0*/  USEL UR4, UR52, UR4, !UP0 ;  /* 0x0000000434047287 */ /* 0x000fc8000c000000 */
[----:B------:R-:W-:Y:S02]  /*2bb0*/  UIADD3 UR7, UPT, UPT, UR5, -UR4, URZ ;  /* 0x8000000405077290 */ /* 0x000fe4000fffe0ff */
[----:B------:R-:W-:Y:S02]  /*2bc0*/  UIADD3 UR4, UPT, UPT, -UR5, UR4, URZ ;  /* 0x0000000405047290 */ /* 0x000fe4000fffe1ff */
[----:B------:R-:W-:Y:S02]  /*2bd0*/  UIMAD UR52, UR7, UR18, UR52 ;  /* 0x00000012073472a4 */ /* 0x000fe4000f8e0234 */
[----:B------:R-:W-:-:S12]  /*2be0*/  UIMAD UR53, UR4, UR10, UR53 ;  /* 0x0000000a043572a4 */ /* 0x000fd8000f8e0235 */
.L_x_45:
[----:B------:R-:W-:Y:S01]  /*2bf0*/  VIADD R11, R11, 0x1 ;  /* 0x000000010b0b7836 */ /* 0x000fe20000000000 */
[----:B------:R-:W-:Y:S01]  /*2c00*/  R2UR UR4, R82 ;  /* 0x00000000520472ca */ /* 0x000fe200000e0000 */
[----:B------:R-:W-:Y:S01]  /*2c10*/  UIADD3 UR28, UPT, UPT, UR53, UR63, URZ ;  /* 0x0000003f351c7290 */ /* 0x000fe2000fffe0ff */
[----:B------:R-:W-:Y:S02]  /*2c20*/  PLOP3.LUT P2, PT, PT, PT, PT, 0x80, 0x8 ;  /* 0x000000000008781c */ /* 0x000fe40003f4f070 */
[----:B------:R-:W-:-:S04]  /*2c30*/  ISETP.NE.AND P0, PT, R11, 0x2, PT ;  /* 0x000000020b00780c */ /* 0x000fc80003f05270 */
[----:B------:R-:W-:Y:S02]  /*2c40*/  SEL R3, RZ, 0x1, P0 ;  /* 0x00000001ff037807 */ /* 0x000fe40000000000 */
[----:B------:R-:W-:Y:S02]  /*2c50*/  SEL R11, R11, RZ, P0 ;  /* 0x000000ff0b0b7207 */ /* 0x000fe40000000000 */
[----:B------:R-:W-:Y:S01]  /*2c60*/  LOP3.LUT R10, R10, R3, RZ, 0x3c, !PT ;  /* 0x000000030a0a7212 */ /* 0x000fe200078e3cff */
[----:B------:R-:W-:Y:S01]  /*2c70*/  UIADD3 UR12, UPT, UPT, UR52, UR4, URZ ;  /* 0x00000004340c7290 */ /* 0x000fe2000fffe0ff */
[----:B------:R-:W-:Y:S11]  /*2c80*/  BRA.U UP1, `(.L_x_46) ;  /* 0xffffffed015c7547 */ /* 0x000ff6000b83ffff */
[----:B------:R-:W-:Y:S01]  /*2c90*/  UIADD3 UR7, UPT, UPT, UR6, 0x30, URZ ;  /* 0x0000003006077890 */ /* 0x000fe2000fffe0ff */
[----:B------:R-:W-:-:S03]  /*2ca0*/  SHF.L.U32 R3, R12, 0x1f, RZ ;  /* 0x0000001f0c037819 */ /* 0x000fc600000006ff */
[----:B------:R-:W-:-:S09]  /*2cb0*/  ULEA UR4, UR15, UR7, 0x3 ;  /* 0x000000070f047291 */ /* 0x000fd2000f8e18ff */
[----:B------:R-:W2:Y:S02]  /*2cc0*/  SYNCS.PHASECHK.TRANS64.TRYWAIT P0, [UR4], R3 ;  /* 0x00000003ff0075a7 */ /* 0x000ea40008001104 */
[----:B--2---:R-:W-:Y:S05]  /*2cd0*/  @!P0 BRA `(.L_x_47) ;  /* 0x0000007400bc8947 */ /* 0x004fea0003800000 */
.L_x_158:
[----:B------:R-:W-:-:S04]  /*2ce0*/  UIADD3 UR4, UPT, UPT, UR15, 0x1, URZ ;  /* 0x000000010f047890 */ /* 0x000fc8000fffe0ff */
[----:B------:R-:W-:-:S04]  /*2cf0*/  UISETP.NE.AND UP0, UPT, UR4, 0x6, UPT ;  /* 0x000000060400788c */ /* 0x000fc8000bf05270 */
[----:B------:R-:W-:Y:S02]  /*2d00*/  USEL UR6, URZ, 0x1, UP0 ;  /* 0x00000001ff067887 */ /* 0x000fe40008000000 */
[----:B------:R-:W-:-:S04]  /*2d10*/  USEL UR4, UR4, URZ, UP0 ;  /* 0x000000ff04047287 */ /* 0x000fc80008000000 */
[----:B------:R-:W-:Y:S01]  /*2d20*/  ULEA UR5, UR4, UR7, 0x3 ;  /* 0x0000000704057291 */ /* 0x000fe2000f8e18ff */
[----:B------:R-:W-:-:S04]  /*2d30*/  LOP3.LUT R2, R12, UR6, RZ, 0x3c, !PT ;  /* 0x000000060c027c12 */ /* 0x000fc8000f8e3cff */
[----:B-1----:R-:W-:-:S04]  /*2d40*/  SHF.L.U32 R3, R2, 0x1f, RZ ;  /* 0x0000001f02037819 */ /* 0x002fc800000006ff */
[----:B------:R-:W1:Y:S02]  /*2d50*/  SYNCS.PHASECHK.TRANS64.TRYWAIT P0, [UR5], R3 ;  /* 0x00000003ff0075a7 */ /* 0x000e640008001105 */
[----:B-1----:R-:W-:Y:S05]  /*2d60*/  @!P0 BRA `(.L_x_48) ;  /* 0x0000007400b08947 */ /* 0x002fea0003800000 */
.L_x_160:
        /* <DEDUP_REMOVED lines=9> */
.L_x_162:
        /* <DEDUP_REMOVED lines=9> */
.L_x_164:
        /* <DEDUP_REMOVED lines=9> */
.L_x_166:
[----:B------:R-:W-:-:S04]  /*2f20*/  UIADD3 UR4, UPT, UPT, UR4, 0x1, URZ ;  /* 0x0000000104047890 */ /* 0x000fc8000fffe0ff */
[----:B------:R-:W-:-:S04]  /*2f30*/  UISETP.NE.AND UP0, UPT, UR4, 0x6, UPT ;  /* 0x000000060400788c */ /* 0x000fc8000bf05270 */
[----:B------:R-:W-:Y:S02]  /*2f40*/  USEL UR5, URZ, 0x1, UP0 ;  /* 0x00000001ff057887 */ /* 0x000fe40008000000 */
[----:B------:R-:W-:-:S04]  /*2f50*/  USEL UR4, UR4, URZ, UP0 ;  /* 0x000000ff04047287 */ /* 0x000fc80008000000 */
[----:B------:R-:W-:Y:S01]  /*2f60*/  ULEA UR4, UR4, UR7, 0x3 ;  /* 0x0000000704047291 */ /* 0x000fe2000f8e18ff */
[----:B-1----:R-:W-:-:S04]  /*2f70*/  LOP3.LUT R3, R2, UR5, RZ, 0x3c, !PT ;  /* 0x0000000502037c12 */ /* 0x002fc8000f8e3cff */
[----:B------:R-:W-:Y:S01]  /*2f80*/  SHF.L.U32 R3, R3, 0x1f, RZ ;  /* 0x0000001f03037819 */ /* 0x000fe200000006ff */
[----:B------:R-:W-:-:S07]  /*2f90*/  IMAD.U32 R0, RZ, RZ, UR4 ;  /* 0x00000004ff007e24 */ /* 0x000fce000f8e00ff */
.L_x_52:
[----:B-1----:R1:W2:Y:S02]  /*2fa0*/  SYNCS.PHASECHK.TRANS64.TRYWAIT P0, [R0+URZ], R3 ;  /* 0x00000003000075a7 */ /* 0x0022a400080011ff */
[----:B--2---:R-:W-:Y:S05]  /*2fb0*/  @!P0 NANOSLEEP.SYNCS 0x989680 ;  /* 0x009896800000895d */ /* 0x004fea0003900000 */
[----:B------:R-:W2:Y:S02]  /*2fc0*/  @!P0 SYNCS.PHASECHK.TRANS64 P0, [R0+URZ], R3 ;  /* 0x00000003000085a7 */ /* 0x000ea400080010ff */
[----:B--2---:R-:W-:Y:S05]  /*2fd0*/  @P0 EXIT ;  /* 0x000000000000094d */ /* 0x004fea0003800000 */
[----:B------:R-:W-:Y:S05]  /*2fe0*/  BRA `(.L_x_52) ;  /* 0xfffffffc00ec7947 */ /* 0x000fea000383ffff */
.L_x_22:
[----:B------:R-:W-:-:S04]  /*2ff0*/  UISETP.NE.AND UP0, UPT, UR55, URZ, UPT ;  /* 0x000000ff3700728c */ /* 0x000fc8000bf05270 */
[----:B------:R-:W-:-:S09]  /*3000*/  UISETP.NE.OR UP0, UPT, UR20, 0x1, UP0 ;  /* 0x000000011400788c */ /* 0x000fd20008705670 */
[----:B------:R-:W-:Y:S05]  /*3010*/  BRA.U UP0, `(.L_x_53) ;  /* 0x0000000500487547 */ /* 0x000fea000b800000 */
[----:B------:R-:W-:Y:S01]  /*3020*/  ISETP.GE.U32.AND P2, PT, R0, 0x4, PT ;  /* 0x000000040000780c */ /* 0x000fe20003f46070 */
[----:B------:R-:W-:Y:S01]  /*3030*/  IMAD.MOV.U32 R12, RZ, RZ, 0x1 ;  /* 0x00000001ff0c7424 */ /* 0x000fe200078e00ff */
[----:B------:R-:W-:Y:S02]  /*3040*/  CS2R R10, SRZ ;  /* 0x00000000000a7805 */ /* 0x000fe4000001ff00 */
[----:B------:R-:W-:Y:S01]  /*3050*/  CS2R R8, SRZ ;  /* 0x0000000000087805 */ /* 0x000fe2000001ff00 */
[----:B------:R-:W-:Y:S01]  /*3060*/  UMOV UR6, 0x400 ;  /* 0x0000040000067882 */ /* 0x000fe20000000000 */
[----:B------:R-:W-:Y:S01]  /*3070*/  UMOV UR5, URZ ;  /* 0x000000ff00057c82 */ /* 0x000fe20008000000 */
[----:B------:R-:W-:-:S12]  /*3080*/  ULEA UR6, UR55, UR6, 0x18 ;  /* 0x0000000637067291 */ /* 0x000fd8000f8ec0ff */
.L_x_57:
[----:B------:R-:W-:Y:S02]  /*3090*/  LEA R2, R8, UR6, 0x3 ;  /* 0x0000000608027c11 */ /* 0x000fe4000f8e18ff */
[----:B------:R-:W-:-:S03]  /*30a0*/  SHF.L.U32 R5, R9, 0x1f, RZ ;  /* 0x0000001f09057819 */ /* 0x000fc600000006ff */
[----:B------:R-:W-:Y:S01]  /*30b0*/  VIADD R4, R2, 0x100 ;  /* 0x0000010002047836 */ /* 0x000fe20000000000 */
[----:B------:R-:W2:Y:S02]  /*30c0*/  SYNCS.PHASECHK.TRANS64.TRYWAIT P0, [R2+URZ+0xf0], R5 ;  /* 0x0000f005020075a7 */ /* 0x000ea400080011ff */
[----:B--2---:R-:W-:Y:S05]  /*30d0*/  @!P0 BRA `(.L_x_54) ;  /* 0x0000007400348947 */ /* 0x004fea0003800000 */
.L_x_167:
[----:B------:R-:W-:Y:S01]  /*30e0*/  ULEA UR4, UR5, UR6, 0x3 ;  /* 0x0000000605047291 */ /* 0x000fe2000f8e18ff */
[----:B------:R-:W-:Y:S02]  /*30f0*/  PRMT R4, RZ, 0x654, R4 ;  /* 0x00000654ff047816 */ /* 0x000fe40000000004 */
[----:B--2---:R-:W-:Y:S01]  /*3100*/  SHF.L.U32 R5, R12, 0x1f, RZ ;  /* 0x0000001f0c057819 */ /* 0x004fe200000006ff */
[----:B------:R-:W-:Y:S01]  /*3110*/  UIADD3 UR7, UPT, UPT, UR4, 0xb0, URZ ;  /* 0x000000b004077890 */ /* 0x000fe2000fffe0ff */
[----:B------:R2:W-:Y:S05]  /*3120*/  SYNCS.ARRIVE.TRANS64.RED.A1T0 RZ, [R4+URZ], RZ ;  /* 0x000000ff04ff79a7 */ /* 0x0005ea00081004ff */
[----:B------:R-:W-:Y:S01]  /*3130*/  IMAD.U32 R7, RZ, RZ, UR7 ;  /* 0x00000007ff077e24 */ /* 0x000fe2000f8e00ff */
[----:B------:R-:W3:Y:S04]  /*3140*/  SYNCS.PHASECHK.TRANS64.TRYWAIT P0, [UR4+0xc0], R5 ;  /* 0x0000c005ff0075a7 */ /* 0x000ee80008001104 */
[----:B------:R-:W-:Y:S01]  /*3150*/  PRMT R6, R0, 0x654, R7 ;  /* 0x0000065400067816 */ /* 0x000fe20000000007 */
[----:B--2---:R-:W-:Y:S01]  /*3160*/  @!P2 IMAD.MOV.U32 R4, RZ, RZ, 0x10 ;  /* 0x00000010ff04a424 */ /* 0x004fe200078e00ff */
[----:B---3--:R-:W-:Y:S06]  /*3170*/  @!P0 BRA `(.L_x_55) ;  /* 0x0000007400208947 */ /* 0x008fec0003800000 */
.L_x_169:
[----:B------:R-:W-:Y:S01]  /*3180*/  ULEA UR8, UR5, UR6, 0x4 ;  /* 0x0000000605087291 */ /* 0x000fe2000f8e20ff */
[----:B------:R-:W-:Y:S01]  /*3190*/  SEL R3, R6, R3, !P2 ;  /* 0x0000000306037207 */ /* 0x000fe20005000000 */
[----:B------:R-:W-:Y:S01]  /*31a0*/  UIADD3 UR9, UPT, UPT, UR4, 0xb0, URZ ;  /* 0x000000b004097890 */ /* 0x000fe2000fffe0ff */
[----:B--2---:R-:W-:Y:S01]  /*31b0*/  LEA R2, R11, UR6, 0x3 ;  /* 0x000000060b027c11 */ /* 0x004fe2000f8e18ff */
[----:B------:R-:W-:Y:S01]  /*31c0*/  UIADD3 UR8, UPT, UPT, UR8, 0x120, URZ ;  /* 0x0000012008087890 */ /* 0x000fe2000fffe0ff */
[----:B------:R-:W-:Y:S01]  /*31d0*/  SHF.L.U32 R5, R10, 0x1f, RZ ;  /* 0x0000001f0a057819 */ /* 0x000fe200000006ff */
[----:B------:R2:W-:Y:S01]  /*31e0*/  @!P2 SYNCS.ARRIVE.TRANS64.RED RZ, [R3+URZ], R4 ;  /* 0x0000000403ffa9a7 */ /* 0x0005e200080004ff */
[----:B------:R-:W-:Y:S01]  /*31f0*/  UIADD3 UR4, UPT, UPT, UR5, 0x1, URZ ;  /* 0x0000000105047890 */ /* 0x000fe2000fffe0ff */
[----:B------:R-:W-:-:S03]  /*3200*/  VIADD R8, R8, 0x1 ;  /* 0x0000000108087836 */ /* 0x000fc60000000000 */
[----:B------:R-:W-:Y:S02]  /*3210*/  UISETP.NE.AND UP0, UPT, UR4, 0x2, UPT ;  /* 0x000000020400788c */ /* 0x000fe4000bf05270 */
[----:B------:R-:W-:Y:S06]  /*3220*/  UGETNEXTWORKID.BROADCAST [UR8], [UR9] ;  /* 0x00000000080073ca */ /* 0x000fec0008000100 */
[----:B------:R-:W-:Y:S01]  /*3230*/  USEL UR7, URZ, 0x1, UP0 ;  /* 0x00000001ff077887 */ /* 0x000fe20008000000 */
[----:B------:R-:W-:Y:S01]  /*3240*/  ISETP.NE.AND P0, PT, R8, 0x2, PT ;  /* 0x000000020800780c */ /* 0x000fe20003f05270 */
[----:B------:R-:W-:Y:S01]  /*3250*/  USEL UR5, UR4, URZ, UP0 ;  /* 0x000000ff04057287 */ /* 0x000fe20008000000 */
[----:B------:R-:W3:Y:S03]  /*3260*/  SYNCS.PHASECHK.TRANS64.TRYWAIT P1, [R2+URZ+0xb0], R5 ;  /* 0x0000b005020075a7 */ /* 0x000ee600080211ff */
[----:B------:R-:W-:Y:S01]  /*3270*/  LOP3.LUT R12, R12, UR7, RZ, 0x3c, !PT ;  /* 0x000000070c0c7c12 */ /* 0x000fe2000f8e3cff */
[----:B--23--:R-:W-:Y:S07]  /*3280*/  @!P1 BRA `(.L_x_56) ;  /* 0x0000007000f49947 */ /* 0x00cfee0003800000 */
.L_x_170:
[C---:B------:R-:W-:Y:S01]  /*3290*/  LEA R4, R11.reuse, UR6, 0x4 ;  /* 0x000000060b047c11 */ /* 0x040fe2000f8e20ff */
[----:B--2---:R-:W-:Y:S01]  /*32a0*/  VIADD R2, R2, 0xc0 ;  /* 0x000000c002027836 */ /* 0x004fe20000000000 */
[----:B------:R-:W-:Y:S01]  /*32b0*/  SEL R8, R8, RZ, P0 ;  /* 0x000000ff08087207 */ /* 0x000fe20000000000 */
[----:B------:R-:W-:-:S03]  /*32c0*/  VIADD R11, R11, 0x1 ;  /* 0x000000010b0b7836 */ /* 0x000fc60000000000 */
[----:B------:R-:W2:Y:S01]  /*32d0*/  LDS.128 R4, [R4+0x120] ;  /* 0x0001200004047984 */ /* 0x000ea20000000c00 */
[----:B------:R-:W-:Y:S02]  /*32e0*/  PRMT R2, RZ, 0x654, R2 ;  /* 0x00000654ff027816 */ /* 0x000fe40000000002 */
[C---:B------:R-:W-:Y:S01]  /*32f0*/  ISETP.NE.AND P1, PT, R11.reuse, 0x2, PT ;  /* 0x000000020b00780c */ /* 0x040fe20003f25270 */
[----:B------:R-:W-:Y:S01]  /*3300*/  @!PT LDS RZ, [RZ] ;  /* 0x00000000fffff984 */ /* 0x000fe20000000800 */
[----:B------:R-:W-:Y:S01]  /*3310*/  @!PT LDS RZ, [RZ] ;  /* 0x00000000fffff984 */ /* 0x000fe20000000800 */
[----:B------:R-:W-:Y:S01]  /*3320*/  @!PT LDS RZ, [RZ] ;  /* 0x00000000fffff984 */ /* 0x000fe20000000800 */
[----:B------:R-:W-:Y:S01]  /*3330*/  @!PT LDS RZ, [RZ] ;  /* 0x00000000fffff984 */ /* 0x000fe20000000800 */
[----:B------:R3:W-:Y:S06]  /*3340*/  MEMBAR.ALL.CTA ;  /* 0x0000000000007992 */ /* 0x0007ec0000008000 */
[----:B---3--:R-:W3:Y:S01]  /*3350*/  FENCE.VIEW.ASYNC.S ;  /* 0x00000000000073c6 */ /* 0x008ee20000000000 */
[----:B------:R-:W-:Y:S01]  /*3360*/  SEL R11, R11, RZ, P1 ;  /* 0x000000ff0b0b7207 */ /* 0x000fe20000800000 */
[----:B---3--:R3:W-:Y:S01]  /*3370*/  SYNCS.ARRIVE.TRANS64.RED.A1T0 RZ, [R2+URZ], RZ ;  /* 0x000000ff02ff79a7 */ /* 0x0087e200081004ff */
[----:B--2---:R-:W-:-:S02]  /*3380*/  LOP3.LUT P3, RZ, R6, 0x1, RZ, 0xc0, !PT ;  /* 0x0000000106ff7812 */ /* 0x004fc4000786c0ff */
[----:B------:R-:W-:-:S04]  /*3390*/  SEL R5, RZ, 0x1, P1 ;  /* 0x00000001ff057807 */ /* 0x000fc80000800000 */
[----:B------:R-:W-:Y:S02]  /*33a0*/  LOP3.LUT R10, R10, R5, RZ, 0x3c, !PT ;  /* 0x000000050a0a7212 */ /* 0x000fe400078e3cff */
[----:B---3--:R-:W-:-:S04]  /*33b0*/  SEL R2, RZ, 0x1, P0 ;  /* 0x00000001ff027807 */ /* 0x008fc80000000000 */
[----:B------:R-:W-:Y:S01]  /*33c0*/  LOP3.LUT R9, R9, R2, RZ, 0x3c, !PT ;  /* 0x0000000209097212 */ /* 0x000fe200078e3cff */
[----:B------:R-:W-:Y:S06]  /*33d0*/  @P3 BRA `(.L_x_57) ;  /* 0xfffffffc002c3947 */ /* 0x000fec000383ffff */
[----:B------:R-:W-:Y:S01]  /*33e0*/  ULEA UR4, UR5, UR6, 0x3 ;  /* 0x0000000605047291 */ /* 0x000fe2000f8e18ff */
[----:B------:R-:W-:-:S08]  /*33f0*/  SHF.L.U32 R3, R12, 0x1f, RZ ;  /* 0x0000001f0c037819 */ /* 0x000fd000000006ff */
[----:B------:R-:W2:Y:S02]  /*3400*/  SYNCS.PHASECHK.TRANS64 P0, [UR4+0xc0], R3 ;  /* 0x0000c003ff0075a7 */ /* 0x000ea40008001004 */
[----:B--2---:R-:W-:Y:S05]  /*3410*/  @P0 BRA `(.L_x_58) ;  /* 0x0000000000080947 */ /* 0x004fea0003800000 */
[----:B------:R-:W2:Y:S02]  /*3420*/  SYNCS.PHASECHK.TRANS64.TRYWAIT P0, [UR4+0xc0], R3 ;  /* 0x0000c003ff0075a7 */ /* 0x000ea40008001104 */
[----:B--2---:R-:W-:Y:S05]  /*3430*/  @!P0 BRA `(.L_x_59) ;  /* 0x00000070009c8947 */ /* 0x004fea0003800000 */
.L_x_58:
[----:B------:R-:W-:-:S04]  /*3440*/  UIADD3 UR7, UPT, UPT, UR5, 0x1, URZ ;  /* 0x0000000105077890 */ /* 0x000fc8000fffe0ff */
[----:B------:R-:W-:-:S04]  /*3450*/  UISETP.NE.AND UP0, UPT, UR7, 0x2, UPT ;  /* 0x000000020700788c */ /* 0x000fc8000bf05270 */
[----:B------:R-:W-:Y:S02]  /*3460*/  USEL UR8, URZ, 0x1, UP0 ;  /* 0x00000001ff087887 */ /* 0x000fe40008000000 */
[----:B------:R-:W-:-:S04]  /*3470*/  USEL UR7, UR7, URZ, UP0 ;  /* 0x000000ff07077287 */ /* 0x000fc80008000000 */
[----:B------:R-:W-:Y:S01]  /*3480*/  ULEA UR7, UR7, UR6, 0x3 ;  /* 0x0000000607077291 */ /* 0x000fe2000f8e18ff */
[----:B--2---:R-:W-:-:S04]  /*3490*/  LOP3.LUT R3, R12, UR8, RZ, 0x3c, !PT ;  /* 0x000000080c037c12 */ /* 0x004fc8000f8e3cff */
[----:B------:R-:W-:-:S04]  /*34a0*/  SHF.L.U32 R0, R3, 0x1f, RZ ;  /* 0x0000001f03007819 */ /* 0x000fc800000006ff */
[----:B------:R-:W2:Y:S02]  /*34b0*/  SYNCS.PHASECHK.TRANS64 P0, [UR7+0xc0], R0 ;  /* 0x0000c000ff0075a7 */ /* 0x000ea40008001007 */
[----:B-12---:R-:W-:Y:S05]  /*34c0*/  @P0 EXIT ;  /* 0x000000000000094d */ /* 0x006fea0003800000 */
[----:B------:R-:W-:Y:S02]  /*34d0*/  SHF.L.U32 R3, R3, 0x1f, RZ ;  /* 0x0000001f03037819 */ /* 0x000fe400000006ff */
[----:B------:R-:W-:-:S07]  /*34e0*/  MOV R0, UR7 ;  /* 0x0000000700007c02 */ /* 0x000fce0008000f00 */
.L_x_60:
[----:B-1----:R1:W2:Y:S02]  /*34f0*/  SYNCS.PHASECHK.TRANS64.TRYWAIT P0, [R0+URZ+0xc0], R3 ;  /* 0x0000c003000075a7 */ /* 0x0022a400080011ff */
[----:B--2---:R-:W-:Y:S05]  /*3500*/  @!P0 NANOSLEEP.SYNCS 0x989680 ;  /* 0x009896800000895d */ /* 0x004fea0003900000 */
[----:B------:R-:W2:Y:S02]  /*3510*/  @!P0 SYNCS.PHASECHK.TRANS64 P0, [R0+URZ+0xc0], R3 ;  /* 0x0000c003000085a7 */ /* 0x000ea400080010ff */
[----:B--2---:R-:W-:Y:S05]  /*3520*/  @P0 EXIT ;  /* 0x000000000000094d */ /* 0x004fea0003800000 */
[----:B------:R-:W-:Y:S05]  /*3530*/  BRA `(.L_x_60) ;  /* 0xfffffffc00ec7947 */ /* 0x000fea000383ffff */
.L_x_53:
[----:B------:R-:W-:Y:S05]  /*3540*/  BRA.U UP5, `(.L_x_61) ;  /* 0x0000001505947547 */ /* 0x000fea000b800000 */
[----:B------:R-:W-:Y:S01]  /*3550*/  UMOV UR4, 0x40 ;  /* 0x0000004000047882 */ /* 0x000fe20000000000 */
[----:B------:R-:W-:Y:S01]  /*3560*/  NOP ;  /* 0x0000000000007918 */ /* 0x000fe20000000000 */
[----:B------:R-:W-:Y:S01]  /*3570*/  ULEA UR5, UR55, UR4, 0x18 ;  /* 0x0000000437057291 */ /* 0x000fe2000f8ec0ff */
[----:B------:R-:W-:Y:S02]  /*3580*/  UMOV UR6, 0x400 ;  /* 0x0000040000067882 */ /* 0x000fe40000000000 */
[----:B------:R-:W-:-:S06]  /*3590*/  ULEA UR6, UR55, UR6, 0x18 ;  /* 0x0000000637067291 */ /* 0x000fcc000f8ec0ff */
[----:B------:R-:W2:Y:S02]  /*35a0*/  LDS.U8 R0, [UR5+0x1c] ;  /* 0x00001c05ff007984 */ /* 0x000ea40008000000 */
[----:B--2---:R-:W-:-:S13]  /*35b0*/  ISETP.NE.AND P0, PT, R0, RZ, PT ;  /* 0x000000ff0000720c */ /* 0x004fda0003f05270 */
[----:B------:R-:W-:Y:S05]  /*35c0*/  @P0 BRA `(.L_x_62) ;  /* 0x0000000400080947 */ /* 0x000fea0003800000 */
[----:B------:R-:W-:Y:S02]  /*35d0*/  UISETP.NE.U32.AND UP1, UPT, UR70, 0x1, UPT ;  /* 0x000000014600788c */ /* 0x000fe4000bf25070 */
[----:B------:R-:W-:-:S07]  /*35e0*/  UIADD3 UR7, UPT, UPT, UR5, 0x8, URZ ;  /* 0x0000000805077890 */ /* 0x000fce000fffe0ff */
[----:B------:R-:W-:Y:S05]  /*35f0*/  BRA.U !UP1, `(.L_x_63) ;  /* 0x00000001099c7547 */ /* 0x000fea000b800000 */
[----:B------:R-:W-:Y:S01]  /*3600*/  ELECT P0, URZ, PT ;  /* 0x0000000000ff782f */ /* 0x000fe20003800000 */
[----:B------:R-:W-:-:S12]  /*3610*/  BSSY B0, `(.L_x_63) ;  /* 0x0000025000007945 */ /* 0x000fd80003800000 */
[----:B------:R-:W-:Y:S05]  /*3620*/  @!P0 BRA `(.L_x_64) ;  /* 0x00000000008c8947 */ /* 0x000fea0003800000 */
[----:B------:R-:W-:-:S05]  /*3630*/  UMOV UR4, 0x10 ;  /* 0x0000001000047882 */ /* 0x000fca0000000000 */
[----:B------:R-:W-:Y:S04]  /*3640*/  DEPBAR.LE SB2, 0x36 ;  /* 0x0000ad800000791a */ /* 0x000fe80000000000 */
[----:B------:R-:W2:Y:S02]  /*3650*/  UTCATOMSWS.2CTA.FIND_AND_SET.ALIGN UP0, UR4, UR4 ;  /* 0x00000004000475e3 */ /* 0x000ea40008200800 */
[----:B--2---:R-:W-:Y:S01]  /*3660*/  MOV R11, UR4 ;  /* 0x00000004000b7c02 */ /* 0x004fe20008000f00 */
[----:B------:R-:W-:Y:S06]  /*3670*/  BRA.U UP0, `(.L_x_65) ;  /* 0x0000000100187547 */ /* 0x000fec000b800000 */
.L_x_66:
[----:B------:R-:W-:Y:S05]  /*3680*/  NANOSLEEP 0x64 ;  /* 0x000000640000795d */ /* 0x000fea0003800000 */
[----:B------:R-:W-:-:S05]  /*3690*/  UMOV UR4, 0x10 ;  /* 0x0000001000047882 */ /* 0x000fca0000000000 */
[----:B------:R-:W-:Y:S04]  /*36a0*/  DEPBAR.LE SB2, 0x36 ;  /* 0x0000ad800000791a */ /* 0x000fe80000000000 */
[----:B------:R-:W2:Y:S02]  /*36b0*/  UTCATOMSWS.2CTA.FIND_AND_SET.ALIGN UP0, UR4, UR4 ;  /* 0x00000004000475e3 */ /* 0x000ea40008200800 */
[----:B--2---:R-:W-:Y:S01]  /*36c0*/  MOV R11, UR4 ;  /* 0x00000004000b7c02 */ /* 0x004fe20008000f00 */
[----:B------:R-:W-:Y:S05]  /*36d0*/  BRA.U !UP0, `(.L_x_66) ;  /* 0xfffffffd08e87547 */ /* 0x000fea000b83ffff */
.L_x_65:
[----:B------:R-:W2:Y:S01]  /*36e0*/  LDS R7, [UR5+0x10] ;  /* 0x00001005ff077984 */ /* 0x000ea20008000800 */
[----:B------:R-:W-:Y:S01]  /*36f0*/  IMAD.U32 R5, RZ, RZ, UR6 ;  /* 0x00000006ff057e24 */ /* 0x000fe2000f8e00ff */
[----:B------:R-:W-:-:S03]  /*3700*/  MOV R4, UR71 ;  /* 0x0000004700047c02 */ /* 0x000fc60008000f00 */
[----:B------:R-:W-:Y:S01]  /*3710*/  VIADD R5, R5, 0x140 ;  /* 0x0000014005057836 */ /* 0x000fe20000000000 */
[----:B--2---:R-:W-:-:S04]  /*3720*/  SHF.L.U32 R7, R7, 0x1f, RZ ;  /* 0x0000001f07077819 */ /* 0x004fc800000006ff */
[----:B------:R-:W2:Y:S02]  /*3730*/  SYNCS.PHASECHK.TRANS64.TRYWAIT P0, [UR5+0x8], R7 ;  /* 0x00000807ff0075a7 */ /* 0x000ea40008001105 */
[----:B--2---:R-:W-:Y:S05]  /*3740*/  @P0 BRA `(.L_x_67) ;  /* 0x0000000000080947 */ /* 0x004fea0003800000 */
[----:B------:R-:W2:Y:S02]  /*3750*/  SYNCS.PHASECHK.TRANS64.TRYWAIT P0, [UR5+0x8], R7 ;  /* 0x00000807ff0075a7 */ /* 0x000ea40008001105 */
[----:B--2---:R-:W-:Y:S05]  /*3760*/  @!P0 BRA `(.L_x_68) ;  /* 0x0000006c00e88947 */ /* 0x004fea0003800000 */
.L_x_67:
[----:B--2---:R-:W-:Y:S01]  /*3770*/  HFMA2 R0, -RZ, RZ, 0, 5.9604644775390625e-08 ;  /* 0x00000001ff007431 */ /* 0x004fe200000001ff */
[----:B------:R-:W-:Y:S01]  /*3780*/  UPRMT UR4, UR71, 0x654, UR7 ;  /* 0x0000065447047896 */ /* 0x000fe20008000007 */
[----:B------:R-:W-:Y:S01]  /*3790*/  IMAD.MOV.U32 R8, RZ, RZ, 0xffff ;  /* 0x0000ffffff087424 */ /* 0x000fe200078e00ff */
[----:B------:R-:W-:Y:S01]  /*37a0*/  PRMT R4, R4, 0x654, R5 ;  /* 0x0000065404047816 */ /* 0x000fe20000000005 */
[----:B------:R-:W-:Y:S02]  /*37b0*/  IMAD.MOV.U32 R6, RZ, RZ, 0x4 ;  /* 0x00000004ff067424 */ /* 0x000fe400078e00ff */
[----:B------:R-:W-:Y:S01]  /*37c0*/  IMAD.SHL.U32 R9, R11, 0x20, RZ ;  /* 0x000000200b097824 */ /* 0x000fe200078e00ff */
[----:B------:R-:W-:Y:S02]  /*37d0*/  MOV R5, UR4 ;  /* 0x0000000400057c02 */ /* 0x000fe40008000f00 */
[-C--:B------:R-:W-:Y:S01]  /*37e0*/  SHF.L.U32 R8, R8, R11.reuse, RZ ;  /* 0x0000000b08087219 */ /* 0x080fe200000006ff */
[----:B------:R2:W-:Y:S01]  /*37f0*/  SYNCS.ARRIVE.TRANS64.RED RZ, [UR4], R6 ;  /* 0x00000006ffff79a7 */ /* 0x0005e20008000404 */
[----:B------:R-:W-:Y:S01]  /*3800*/  SHF.L.U32 R7, R0, R11, RZ ;  /* 0x0000000b00077219 */ /* 0x000fe200000006ff */
[----:B------:R2:W-:Y:S04]  /*3810*/  STS [UR6+0x140], R9 ;  /* 0x00014009ff007988 */ /* 0x0005e80008000806 */
[----:B------:R2:W-:Y:S04]  /*3820*/  STAS [R4.64], R11 ;  /* 0x0000000b04007dbd */ /* 0x0005e8000c0008ff */
[----:B------:R2:W-:Y:S04]  /*3830*/  ATOMS.OR RZ, [UR5+0x14], R8 ;  /* 0x00001408ffff798c */ /* 0x0005e8000b000005 */
[----:B------:R2:W-:Y:S04]  /*3840*/  ATOMS.OR RZ, [UR5+0x18], R7 ;  /* 0x00001807ffff798c */ /* 0x0005e8000b000005 */
[----:B------:R2:W-:Y:S02]  /*3850*/  ATOMS.XOR RZ, [UR5+0x10], R0 ;  /* 0x00001000ffff798c */ /* 0x0005e4000b800005 */
.L_x_64:
[----:B-1----:R-:W-:Y:S05]  /*3860*/  BSYNC B0 ;  /* 0x0000000000007941 */ /* 0x002fea0003800000 */
.L_x_63:
[----:B------:R-:W-:Y:S05]  /*3870*/  BRA.U UP1, `(.L_x_69) ;  /* 0x00000001016c7547 */ /* 0x000fea000b800000 */
[----:B------:R-:W-:-:S03]  /*3880*/  UMOV UR4, 0xffffffff ;  /* 0xffffffff00047882 */ /* 0x000fc60000000000 */
[----:B------:R-:W-:Y:S05]  /*3890*/  BRA.DIV UR4, `(.L_x_70) ;  /* 0x0000006e04b47947 */ /* 0x000fea000b800000 */
[----:B------:R-:W-:-:S13]  /*38a0*/  ELECT P0, URZ, PT ;  /* 0x0000000000ff782f */ /* 0x000fda0003800000 */
.L_x_174:
[----:B------:R-:W-:Y:S05]  /*38b0*/  @!P0 BRA `(.L_x_69) ;  /* 0x00000000005c8947 */ /* 0x000fea0003800000 */
[----:B--2---:R-:W2:Y:S02]  /*38c0*/  LDS R5, [UR5+0x10] ;  /* 0x00001005ff057984 */ /* 0x004ea40008000800 */
[----:B--2---:R-:W-:-:S04]  /*38d0*/  SHF.L.U32 R5, R5, 0x1f, RZ ;  /* 0x0000001f05057819 */ /* 0x004fc800000006ff */
[----:B------:R-:W2:Y:S02]  /*38e0*/  SYNCS.PHASECHK.TRANS64.TRYWAIT P0, [UR5+0x8], R5 ;  /* 0x00000805ff0075a7 */ /* 0x000ea40008001105 */
[----:B--2---:R-:W-:Y:S05]  /*38f0*/  @P0 BRA `(.L_x_71) ;  /* 0x0000000000080947 */ /* 0x004fea0003800000 */
[----:B------:R-:W2:Y:S02]  /*3900*/  SYNCS.PHASECHK.TRANS64.TRYWAIT P0, [UR5+0x8], R5 ;  /* 0x00000805ff0075a7 */ /* 0x000ea40008001105 */
[----:B--2---:R-:W-:Y:S05]  /*3910*/  @!P0 BRA `(.L_x_72) ;  /* 0x0000006c00b88947 */ /* 0x004fea0003800000 */
.L_x_71:
[----:B------:R-:W3:Y:S01]  /*3920*/  LDS R7, [UR6+0x140] ;  /* 0x00014006ff077984 */ /* 0x000ee20008000800 */
[----:B--2---:R-:W-:Y:S02]  /*3930*/  HFMA2 R0, -RZ, RZ, 0, 5.9604644775390625e-08 ;  /* 0x00000001ff007431 */ /* 0x004fe400000001ff */
[----:B------:R-:W-:Y:S01]  /*3940*/  IMAD.MOV.U32 R4, RZ, RZ, 0xffff ;  /* 0x0000ffffff047424 */ /* 0x000fe200078e00ff */
[----:B------:R-:W-:Y:S01]  /*3950*/  UPRMT UR4, UR71, 0x654, UR7 ;  /* 0x0000065447047896 */ /* 0x000fe20008000007 */
[----:B---3--:R-:W-:-:S03]  /*3960*/  IMAD.SHL.U32 R5, R7, 0x20, RZ ;  /* 0x0000002007057824 */ /* 0x008fc600078e00ff */
[-C--:B------:R-:W-:Y:S02]  /*3970*/  SHF.L.U32 R4, R4, R7.reuse, RZ ;  /* 0x0000000704047219 */ /* 0x080fe400000006ff */
[----:B------:R-:W-:Y:S01]  /*3980*/  SHF.L.U32 R7, R0, R7, RZ ;  /* 0x0000000700077219 */ /* 0x000fe200000006ff */
[----:B------:R3:W-:Y:S04]  /*3990*/  STS [UR6+0x140], R5 ;  /* 0x00014005ff007988 */ /* 0x0007e80008000806 */
[----:B------:R3:W-:Y:S04]  /*39a0*/  ATOMS.OR RZ, [UR5+0x14], R4 ;  /* 0x00001404ffff798c */ /* 0x0007e8000b000005 */
[----:B------:R3:W-:Y:S01]  /*39b0*/  ATOMS.OR RZ, [UR5+0x18], R7 ;  /* 0x00001807ffff798c */ /* 0x0007e2000b000005 */
[----:B------:R-:W-:Y:S03]  /*39c0*/  SYNCS.ARRIVE.TRANS64.RED.A1T0 RZ, [UR4], RZ ;  /* 0x000000ffffff79a7 */ /* 0x000fe60008100404 */
[----:B------:R3:W-:Y:S01]  /*39d0*/  ATOMS.XOR RZ, [UR5+0x10], R0 ;  /* 0x00001000ffff798c */ /* 0x0007e2000b800005 */
[----:B------:R-:W-:Y:S05]  /*39e0*/  BRA `(.L_x_69) ;  /* 0x0000000000107947 */ /* 0x000fea0003800000 */
.L_x_62:
[----:B------:R-:W-:Y:S02]  /*39f0*/  MOV R0, 0xffffffff ;  /* 0xffffffff00007802 */ /* 0x000fe40000000f00 */
[----:B------:R-:W-:-:S03]  /*3a00*/  MOV R4, 0x3a30 ;  /* 0x00003a3000047802 */ /* 0x000fc60000000f00 */
[----:B------:R2:W-:Y:S04]  /*3a10*/  STS [UR6+0x140], R0 ;  /* 0x00014000ff007988 */ /* 0x0005e80008000806 */
[----:B-12--5:R-:W-:Y:S05]  /*3a20*/  CALL.REL.NOINC `($__internal_1_$__cuda_sm10x_tcgen05_guardrail_trap_phase_invalid_during_alloc) ;  /* 0x00000074005c7944 */ /* 0x026fea0003c00000 */
.L_x_69:
[----:B------:R-:W-:Y:S05]  /*3a30*/  WARPSYNC.ALL ;  /* 0x0000000000007948 */ /* 0x000fea0003800000 */
[----:B------:R-:W4:Y:S01]  /*3a40*/  S2UR UR4, SR_CgaCtaId ;  /* 0x00000000000479c3 */ /* 0x000f220000008800 */
[----:B------:R-:W-:Y:S01]  /*3a50*/  UMOV UR42, 0x400 ;  /* 0x00000400002a7882 */ /* 0x000fe20000000000 */
[----:B------:R-:W-:-:S06]  /*3a60*/  NOP ;  /* 0x0000000000007918 */ /* 0x000fcc0000000000 */
[----:B------:R-:W-:Y:S06]  /*3a70*/  BAR.ARV 0x6, 0xa0 ;  /* 0x0182800000007b1d */ /* 0x000fec0000002000 */
[----:B------:R-:W1:Y:S01]  /*3a80*/  LDCU UR11, c[0x0][0x38c] ;  /* 0x00007180ff0b77ac */ /* 0x000e620008000800 */
[----:B------:R-:W-:Y:S01]  /*3a90*/  LOP3.LUT R3, R3, 0xffff, RZ, 0xc0, !PT ;  /* 0x0000ffff03037812 */ /* 0x000fe200078ec0ff */
[----:B--2---:R-:W-:Y:S01]  /*3aa0*/  IMAD.MOV.U32 R9, RZ, RZ, 0x1 ;  /* 0x00000001ff097424 */ /* 0x004fe200078e00ff */
[----:B------:R-:W-:Y:S01]  /*3ab0*/  LOP3.LUT R2, R2, 0xffff, RZ, 0xc0, !PT ;  /* 0x0000ffff02027812 */ /* 0x000fe200078ec0ff */
[----:B------:R-:W-:Y:S01]  /*3ac0*/  IMAD.MOV.U32 R8, RZ, RZ, RZ ;  /* 0x000000ffff087224 */ /* 0x000fe200078e00ff */
[----:B------:R-:W-:Y:S01]  /*3ad0*/  R2UR UR60, R3 ;  /* 0x00000000033c72ca */ /* 0x000fe200000e0000 */
[----:B------:R-:W-:Y:S01]  /*3ae0*/  UMOV UR65, URZ ;  /* 0x000000ff00417c82 */ /* 0x000fe20008000000 */
[----:B------:R-:W-:-:S02]  /*3af0*/  R2UR UR68, R2 ;  /* 0x00000000024472ca */ /* 0x000fc400000e0000 */
[----:B------:R-:W-:Y:S01]  /*3b00*/  CS2R R2, SRZ ;  /* 0x0000000000027805 */ /* 0x000fe2000001ff00 */
[----:B------:R-:W-:Y:S01]  /*3b10*/  UMOV UR39, URZ ;  /* 0x000000ff00277c82 */ /* 0x000fe20008000000 */
[----:B----4-:R-:W-:Y:S01]  /*3b20*/  ULEA UR42, UR4, UR42, 0x18 ;  /* 0x0000002a042a7291 */ /* 0x010fe2000f8ec0ff */
[----:B------:R-:W-:Y:S01]  /*3b30*/  UMOV UR38, URZ ;  /* 0x000000ff00267c82 */ /* 0x000fe20008000000 */
[----:B------:R-:W-:Y:S02]  /*3b40*/  UISETP.NE.AND UP2, UPT, UR70, URZ, UPT ;  /* 0x000000ff4600728c */ /* 0x000fe4000bf45270 */
[----:B------:R-:W-:Y:S02]  /*3b50*/  UIADD3 UR6, UPT, UPT, UR42, 0x8400, URZ ;  /* 0x000084002a067890 */ /* 0x000fe4000fffe0ff */
[----:B------:R-:W-:-:S03]  /*3b60*/  UIADD3 UR5, UPT, UPT, UR42, 0x20400, URZ ;  /* 0x000204002a057890 */ /* 0x000fc6000fffe0ff */
[----:B---3--:R-:W2:Y:S01]  /*3b70*/  LDS R0, [UR42+0x140] ;  /* 0x0001402aff007984 */ /* 0x008ea20008000800 */
[----:B------:R-:W-:Y:S02]  /*3b80*/  UIADD3 UR4, UPT, UPT, UR42, 0x2c400, URZ ;  /* 0x0002c4002a047890 */ /* 0x000fe4000fffe0ff */
[----:B------:R-:W-:Y:S02]  /*3b90*/  UIADD3 UR7, UPT, UPT, UR42, 0x2f400, URZ ;  /* 0x0002f4002a077890 */ /* 0x000fe4000fffe0ff */
[----:B-1----:R-:W-:Y:S02]  /*3ba0*/  UIADD3 UR11, UPT, UPT, UR11, 0xff, URZ ;  /* 0x000000ff0b0b7890 */ /* 0x002fe4000fffe0ff */
[----:B------:R-:W-:Y:S02]  /*3bb0*/  USHF.R.U32.HI UR10, URZ, 0x4, UR6 ;  /* 0x00000004ff0a7899 */ /* 0x000fe40008011606 */
[----:B------:R-:W-:Y:S02]  /*3bc0*/  USHF.R.U32.HI UR8, URZ, 0x4, UR5 ;  /* 0x00000004ff087899 */ /* 0x000fe40008011605 */
[----:B------:R-:W-:-:S02]  /*3bd0*/  USHF.R.U32.HI UR6, URZ, 0x4, UR4 ;  /* 0x00000004ff067899 */ /* 0x000fc40008011604 */
[----:B------:R-:W-:Y:S02]  /*3be0*/  USHF.R.U32.HI UR5, URZ, 0x4, UR7 ;  /* 0x00000004ff057899 */ /* 0x000fe40008011607 */
[----:B------:R-:W-:Y:S02]  /*3bf0*/  USHF.R.S32.HI UR9, URZ, 0x1f, UR11 ;  /* 0x0000001fff097899 */ /* 0x000fe4000801140b */
[----:B------:R-:W-:Y:S02]  /*3c00*/  ULOP3.LUT UR6, UR6, 0x3fff, URZ, 0xc0, !UPT ;  /* 0x00003fff06067892 */ /* 0x000fe4000f8ec0ff */
[----:B------:R-:W-:Y:S02]  /*3c10*/  ULOP3.LUT UR5, UR5, 0x3fff, URZ, 0xc0, !UPT ;  /* 0x00003fff05057892 */ /* 0x000fe4000f8ec0ff */
[----:B------:R-:W-:Y:S02]  /*3c20*/  ULOP3.LUT UR8, UR8, 0x3fff, URZ, 0xc0, !UPT ;  /* 0x00003fff08087892 */ /* 0x000fe4000f8ec0ff */
[----:B------:R-:W-:-:S02]  /*3c30*/  ULEA.HI UR4, UR9, UR11, URZ, 0x8 ;  /* 0x0000000b09047291 */ /* 0x000fc4000f8f40ff */
[----:B------:R-:W-:Y:S02]  /*3c40*/  ULOP3.LUT UR63, UR6, 0x10000, URZ, 0xfc, !UPT ;  /* 0x00010000063f7892 */ /* 0x000fe4000f8efcff */
[----:B------:R-:W-:Y:S02]  /*3c50*/  ULOP3.LUT UR10, UR10, 0x3fff, URZ, 0xc0, !UPT ;  /* 0x00003fff0a0a7892 */ /* 0x000fe4000f8ec0ff */
[----:B------:R-:W-:Y:S02]  /*3c60*/  ULOP3.LUT UR64, UR5, 0x10000, URZ, 0xfc, !UPT ;  /* 0x0001000005407892 */ /* 0x000fe4000f8efcff */
[----:B------:R-:W-:Y:S02]  /*3c70*/  ULOP3.LUT UR62, UR8, 0x10000, URZ, 0xfc, !UPT ;  /* 0x00010000083e7892 */ /* 0x000fe4000f8efcff */
[----:B------:R-:W-:Y:S02]  /*3c80*/  USHF.R.S32.HI UR67, URZ, 0x8, UR4 ;  /* 0x00000008ff437899 */ /* 0x000fe40008011404 */
[----:B------:R-:W-:-:S02]  /*3c90*/  ULOP3.LUT UR61, UR10, 0x10000, URZ, 0xfc, !UPT ;  /* 0x000100000a3d7892 */ /* 0x000fc4000f8efcff */
[----:B------:R-:W-:Y:S01]  /*3ca0*/  UISETP.LT.AND UP0, UPT, UR67, 0x1, UPT ;  /* 0x000000014300788c */ /* 0x000fe2000bf01270 */
[----:B------:R-:W-:Y:S01]  /*3cb0*/  UMOV UR48, URZ ;  /* 0x000000ff00307c82 */ /* 0x000fe20008000000 */
[----:B--2---:R-:W-:Y:S02]  /*3cc0*/  R2UR UR36, R0 ;  /* 0x00000000002472ca */ /* 0x004fe400000e0000 */
[----:B------:R-:W-:Y:S01]  /*3cd0*/  USEL UR69, UR67, 0x1, !UP0 ;  /* 0x0000000143457887 */ /* 0x000fe2000c000000 */
[----:B------:R-:W-:Y:S01]  /*3ce0*/  UMOV UR46, URZ ;  /* 0x000000ff002e7c82 */ /* 0x000fe20008000000 */
[----:B------:R-:W-:-:S09]  /*3cf0*/  UMOV UR44, URZ ;  /* 0x000000ff002c7c82 */ /* 0x000fd20008000000 */
[----:B------:R-:W-:Y:S02]  /*3d00*/  UIADD3 UR59, UPT, UPT, UR36, 0x110, URZ ;  /* 0x00000110243b7890 */ /* 0x000fe4000fffe0ff */
[----:B------:R-:W-:Y:S02]  /*3d10*/  UIADD3 UR56, UPT, UPT, UR36, 0x104, URZ ;  /* 0x0000010424387890 */ /* 0x000fe4000fffe0ff */
[----:B------:R-:W-:Y:S02]  /*3d20*/  UIADD3 UR58, UPT, UPT, UR36, 0x100, URZ ;  /* 0x00000100243a7890 */ /* 0x000fe4000fffe0ff */
[----:B------:R-:W-:Y:S02]  /*3d30*/  UIADD3 UR54, UPT, UPT, UR36, 0x108, URZ ;  /* 0x0000010824367890 */ /* 0x000fe4000fffe0ff */
[----:B------:R-:W-:Y:S02]  /*3d40*/  UIADD3 UR52, UPT, UPT, UR36, 0x10c, URZ ;  /* 0x0000010c24347890 */ /* 0x000fe4000fffe0ff */
[----:B------:R-:W-:-:S02]  /*3d50*/  UIADD3 UR57, UPT, UPT, UR36, 0x114, URZ ;  /* 0x0000011424397890 */ /* 0x000fc4000fffe0ff */
[----:B------:R-:W-:Y:S02]  /*3d60*/  UIADD3 UR55, UPT, UPT, UR36, 0x118, URZ ;  /* 0x0000011824377890 */ /* 0x000fe4000fffe0ff */
[----:B------:R-:W-:Y:S02]  /*3d70*/  UIADD3 UR53, UPT, UPT, UR36, 0x11c, URZ ;  /* 0x0000011c24357890 */ /* 0x000fe4000fffe0ff */
[----:B------:R-:W-:Y:S02]  /*3d80*/  USHF.R.U32.HI UR6, URZ, 0x1a, UR59 ;  /* 0x0000001aff067899 */ /* 0x000fe4000801163b */
[----:B------:R-:W-:Y:S02]  /*3d90*/  USHF.R.U32.HI UR5, URZ, 0x11, UR56 ;  /* 0x00000011ff057899 */ /* 0x000fe40008011638 */
[----:B------:R-:W-:Y:S02]  /*3da0*/  USHF.R.U32.HI UR7, URZ, 0x11, UR58 ;  /* 0x00000011ff077899 */ /* 0x000fe4000801163a */
[----:B------:R-:W-:-:S02]  /*3db0*/  USHF.R.U32.HI UR8, URZ, 0x11, UR54 ;  /* 0x00000011ff087899 */ /* 0x000fc40008011636 */
[----:B------:R-:W-:Y:S02]  /*3dc0*/  USHF.R.U32.HI UR4, URZ, 0x1a, UR57 ;  /* 0x0000001aff047899 */ /* 0x000fe40008011639 */
[----:B------:R-:W-:Y:S02]  /*3dd0*/  USHF.R.U32.HI UR9, URZ, 0x1a, UR55 ;  /* 0x0000001aff097899 */ /* 0x000fe40008011637 */
[----:B------:R-:W-:Y:S02]  /*3de0*/  USHF.R.U32.HI UR11, URZ, 0x11, UR52 ;  /* 0x00000011ff0b7899 */ /* 0x000fe40008011634 */
[----:B------:R-:W-:Y:S02]  /*3df0*/  USHF.R.U32.HI UR12, URZ, 0x1a, UR53 ;  /* 0x0000001aff0c7899 */ /* 0x000fe40008011635 */
[----:B------:R-:W-:Y:S02]  /*3e00*/  ULOP3.LUT UR50, UR6, 0x30, URZ, 0xc0, !UPT ;  /* 0x0000003006327892 */ /* 0x000fe4000f8ec0ff */
[----:B------:R-:W-:-:S02]  /*3e10*/  ULOP3.LUT UR10, UR5, 0x6000, URZ, 0xc0, !UPT ;  /* 0x00006000050a7892 */ /* 0x000fc4000f8ec0ff */
[----:B------:R-:W-:Y:S02]  /*3e20*/  ULOP3.LUT UR13, UR7, 0x6000, URZ, 0xc0, !UPT ;  /* 0x00006000070d7892 */ /* 0x000fe4000f8ec0ff */
[----:B------:R-:W-:Y:S02]  /*3e30*/  ULOP3.LUT UR5, UR8, 0x6000, URZ, 0xc0, !UPT ;  /* 0x0000600008057892 */ /* 0x000fe4000f8ec0ff */
[----:B------:R-:W-:Y:S02]  /*3e40*/  ULOP3.LUT UR4, UR4, 0x30, URZ, 0xc0, !UPT ;  /* 0x0000003004047892 */ /* 0x000fe4000f8ec0ff */
[----:B------:R-:W-:Y:S02]  /*3e50*/  ULOP3.LUT UR8, UR9, 0x30, URZ, 0xc0, !UPT ;  /* 0x0000003009087892 */ /* 0x000fe4000f8ec0ff */
        /* <DEDUP_REMOVED lines=10> */
[----:B------:R-:W-:Y:S02]  /*3f00*/  UPRMT UR51, UR50, 0x5410, UR13 ;  /* 0x0000541032337896 */ /* 0x000fe4000800000d */
[----:B------:R-:W-:Y:S02]  /*3f10*/  UPRMT UR49, UR4, 0x5410, UR10 ;  /* 0x0000541004317896 */ /* 0x000fe4000800000a */
[----:B------:R-:W-:Y:S02]  /*3f20*/  UPRMT UR47, UR8, 0x5410, UR5 ;  /* 0x00005410082f7896 */ /* 0x000fe40008000005 */
[----:B------:R-:W-:Y:S01]  /*3f30*/  UPRMT UR45, UR6, 0x5410, UR7 ;  /* 0x00005410062d7896 */ /* 0x000fe20008000007 */
[----:B------:R-:W-:-:S11]  /*3f40*/  UMOV UR50, URZ ;  /* 0x000000ff00327c82 */ /* 0x000fd60008000000 */
.L_x_80:
[C---:B------:R-:W-:Y:S02]  /*3f50*/  LEA R0, R8.reuse, UR42, 0x3 ;  /* 0x0000002a08007c11 */ /* 0x040fe4000f8e18ff */
[----:B------:R-:W-:Y:S02]  /*3f60*/  SHF.L.U32 R5, R3, 0x1f, RZ ;  /* 0x0000001f03057819 */ /* 0x000fe400000006ff */
[----:B------:R-:W-:Y:S02]  /*3f70*/  LEA R4, R8, UR42, 0x4 ;  /* 0x0000002a08047c11 */ /* 0x000fe4000f8e20ff */
[----:B------:R-:W1:Y:S02]  /*3f80*/  SYNCS.PHASECHK.TRANS64.TRYWAIT P0, [R0+URZ+0xb0], R5 ;  /* 0x0000b005000075a7 */ /* 0x000e6400080011ff */
[----:B-1-3--:R-:W-:Y:S05]  /*3f90*/  @!P0 BRA `(.L_x_73) ;  /* 0x0000006800308947 */ /* 0x00afea0003800000 */
.L_x_175:
[----:B-1----:R-:W1:Y:S01]  /*3fa0*/  LDS.128 R4, [R4+0x120] ;  /* 0x0001200004047984 */ /* 0x002e620000000c00 */
[----:B------:R-:W-:Y:S02]  /*3fb0*/  VIADD R0, R0, 0xc0 ;  /* 0x000000c000007836 */ /* 0x000fe40000000000 */
[----:B------:R-:W-:Y:S01]  /*3fc0*/  VIADD R8, R8, 0x1 ;  /* 0x0000000108087836 */ /* 0x000fe20000000000 */
[----:B------:R-:W-:Y:S01]  /*3fd0*/  @!PT LDS RZ, [RZ] ;  /* 0x00000000fffff984 */ /* 0x000fe20000000800 */
[----:B------:R-:W-:Y:S01]  /*3fe0*/  @!PT LDS RZ, [RZ] ;  /* 0x00000000fffff984 */ /* 0x000fe20000000800 */
[----:B------:R-:W-:Y:S01]  /*3ff0*/  @!PT LDS RZ, [RZ] ;  /* 0x00000000fffff984 */ /* 0x000fe20000000800 */
[----:B------:R-:W-:Y:S01]  /*4000*/  @!PT LDS RZ, [RZ] ;  /* 0x00000000fffff984 */ /* 0x000fe20000000800 */
[----:B------:R2:W-:Y:S06]  /*4010*/  MEMBAR.ALL.CTA ;  /* 0x0000000000007992 */ /* 0x0005ec0000008000 */
[----:B--2---:R-:W2:Y:S01]  /*4020*/  FENCE.VIEW.ASYNC.S ;  /* 0x00000000000073c6 */ /* 0x004ea20000000000 */
[----:B------:R-:W-:-:S04]  /*4030*/  PRMT R0, RZ, 0x654, R0 ;  /* 0x00000654ff007816 */ /* 0x000fc80000000000 */
[----:B--2---:R2:W-:Y:S01]  /*4040*/  SYNCS.ARRIVE.TRANS64.RED.A1T0 RZ, [R0+URZ], RZ ;  /* 0x000000ff00ff79a7 */ /* 0x0045e200081004ff */
[----:B-1----:R-:W-:Y:S01]  /*4050*/  LOP3.LUT P1, RZ, R6, 0x1, RZ, 0xc0, !PT ;  /* 0x0000000106ff7812 */ /* 0x002fe2000782c0ff */
[----:B--2---:R-:W-:-:S12]  /*4060*/  BRA.U UP2, `(.L_x_74) ;  /* 0x00000005026c7547 */ /* 0x004fd8000b800000 */
[----:B------:R-:W1:Y:S01]  /*4070*/  LDCU UR4, c[0x0][0x38c] ;  /* 0x00007180ff0477ac */ /* 0x000e620008000800 */
[----:B------:R-:W-:Y:S02]  /*4080*/  PLOP3.LUT P2, PT, PT, PT, PT, 0x80, 0x8 ;  /* 0x000000000008781c */ /* 0x000fe40003f4f070 */
[----:B------:R-:W-:Y:S01]  /*4090*/  SHF.L.U32 R5, R9, 0x1f, RZ ;  /* 0x0000001f09057819 */ /* 0x000fe200000006ff */
[----:B------:R-:W-:Y:S02]  /*40a0*/  ULEA UR66, UR65, UR42, 0x3 ;  /* 0x0000002a41427291 */ /* 0x000fe4000f8e18ff */
[----:B------:R-:W-:Y:S02]  /*40b0*/  ULEA UR37, UR65, UR36, 0x7 ;  /* 0x0000002441257291 */ /* 0x000fe4000f8e38ff */
[----:B-1----:R-:W-:-:S06]  /*40c0*/  UISETP.GE.AND UP0, UPT, UR4, 0x1, UPT ;  /* 0x000000010400788c */ /* 0x002fcc000bf06270 */
[----:B------:R-:W-:-:S05]  /*40d0*/  PLOP3.LUT P0, PT, PT, PT, UP0, 0x80, 0x8 ;  /* 0x000000000008781c */ /* 0x000fca0003f0f008 */
[----:B------:R-:W-:-:S08]  /*40e0*/  @UP0 ULEA UR4, UR39, UR42, 0x3 ;  /* 0x0000002a27040291 */ /* 0x000fd0000f8e18ff */
[----:B------:R-:W-:-:S04]  /*40f0*/  @P0 SHF.L.U32 R0, R2, 0x1f, RZ ;  /* 0x0000001f02000819 */ /* 0x000fc800000006ff */
[----:B------:R1:W2:Y:S01]  /*4100*/  @P0 SYNCS.PHASECHK.TRANS64.TRYWAIT P2, [UR4], R0 ;  /* 0x00000000ff0005a7 */ /* 0x0002a20008041104 */
[----:B------:R-:W3:Y:S02]  /*4110*/  SYNCS.PHASECHK.TRANS64.TRYWAIT P0, [UR66+0xe0], R5 ;  /* 0x0000e005ff0075a7 */ /* 0x000ee40008001142 */
[----:B-123--:R-:W-:Y:S05]  /*4120*/  @!P0 BRA `(.L_x_75) ;  /* 0x0000006400e08947 */ /* 0x00efea0003800000 */
.L_x_177:
[----:B------:R-:W-:Y:S01]  /*4130*/  UMOV UR43, UR38 ;  /* 0x00000026002b7c82 */ /* 0x000fe20008000000 */
[----:B------:R-:W-:Y:S05]  /*4140*/  BRA.U !UP0, `(.L_x_76) ;  /* 0x0000000508247547 */ /* 0x000fea000b800000 */
[----:B------:R-:W-:Y:S01]  /*4150*/  UIADD3 UR43, UPT, UPT, UR69, UR38, URZ ;  /* 0x00000026452b7290 */ /* 0x000fe2000fffe0ff */
[----:B------:R-:W-:Y:S01]  /*4160*/  UMOV UR11, URZ ;  /* 0x000000ff000b7c82 */ /* 0x000fe20008000000 */
[----:B------:R-:W-:Y:S01]  /*4170*/  UMOV UR40, UR67 ;  /* 0x0000004300287c82 */ /* 0x000fe20008000000 */
[----:B------:R-:W-:-:S09]  /*4180*/  UMOV UR9, UR39 ;  /* 0x0000002700097c82 */ /* 0x000fd20008000000 */
.L_x_79:
[----:B--2---:R-:W-:Y:S01]  /*4190*/  ULEA UR7, UR9, UR42, 0x3 ;  /* 0x0000002a09077291 */ /* 0x004fe2000f8e18ff */
[----:B---3--:R-:W-:Y:S11]  /*41a0*/  @P2 BRA `(.L_x_77) ;  /* 0x00000000000c2947 */ /* 0x008ff60003800000 */
[----:B-1----:R-:W-:Y:S04]  /*41b0*/  SHF.L.U32 R5, R2, 0x1f, RZ ;  /* 0x0000001f02057819 */ /* 0x002fe800000006ff */
[----:B------:R-:W1:Y:S02]  /*41c0*/  SYNCS.PHASECHK.TRANS64.TRYWAIT P0, [UR7], R5 ;  /* 0x00000005ff0075a7 */ /* 0x000e640008001107 */
[----:B-1----:R-:W-:Y:S05]  /*41d0*/  @!P0 BRA `(.L_x_78) ;  /* 0x0000006400cc8947 */ /* 0x002fea0003800000 */
.L_x_77:
[----:B------:R-:W-:Y:S01]  /*41e0*/  UISETP.NE.AND UP0, UPT, UR40, 0x1, UPT ;  /* 0x000000012800788c */ /* 0x000fe2000bf05270 */
[----:B------:R-:W-:Y:S01]  /*41f0*/  PLOP3.LUT P2, PT, PT, PT, PT, 0x80, 0x8 ;  /* 0x000000000008781c */ /* 0x000fe20003f4f070 */
[----:B------:R-:W-:Y:S02]  /*4200*/  UIADD3 UR4, UPT, UPT, UR9, 0x1, URZ ;  /* 0x0000000109047890 */ /* 0x000fe4000fffe0ff */
[----:B------:R-:W-:Y:S02]  /*4210*/  ULEA UR10, UR9, UR63, 0x7 ;  /* 0x0000003f090a7291 */ /* 0x000fe4000f8e38ff */
[----:B------:R-:W-:Y:S01]  /*4220*/  UISETP.NE.AND UP1, UPT, UR4, 0x6, UPT ;  /* 0x000000060400788c */ /* 0x000fe2000bf25270 */
[----:B------:R-:W-:Y:S01]  /*4230*/  PLOP3.LUT P0, PT, PT, PT, UP0, 0x80, 0x8 ;  /* 0x000000000008781c */ /* 0x000fe20003f0f008 */
[----:B------:R-:W-:Y:S02]  /*4240*/  ULEA UR8, UR9, UR64, 0x7 ;  /* 0x0000004009087291 */ /* 0x000fe4000f8e38ff */
[----:B------:R-:W-:Y:S02]  /*4250*/  USEL UR5, URZ, 0x1, UP1 ;  /* 0x00000001ff057887 */ /* 0x000fe40008800000 */
[----:B------:R-:W-:Y:S02]  /*4260*/  USEL UR39, UR4, URZ, UP1 ;  /* 0x000000ff04277287 */ /* 0x000fe40008800000 */
[----:B------:R-:W-:Y:S02]  /*4270*/  UIADD3 UR30, UPT, UPT, UR10, 0x20, URZ ;  /* 0x000000200a1e7890 */ /* 0x000fe4000fffe0ff */
[----:B------:R-:W-:Y:S01]  /*4280*/  @UP0 ULEA UR4, UR39, UR42, 0x3 ;  /* 0x0000002a27040291 */ /* 0x000fe2000f8e18ff */
[----:B------:R-:W-:Y:S01]  /*4290*/  LOP3.LUT R2, R2, UR5, RZ, 0x3c, !PT ;  /* 0x0000000502027c12 */ /* 0x000fe2000f8e3cff */
[----:B------:R-:W-:Y:S02]  /*42a0*/  UIADD3 UR32, UPT, UPT, UR10, 0x40, URZ ;  /* 0x000000400a207890 */ /* 0x000fe4000fffe0ff */
[----:B------:R-:W-:Y:S01]  /*42b0*/  UIADD3 UR34, UPT, UPT, UR10, 0x60, URZ ;  /* 0x000000600a227890 */ /* 0x000fe2000fffe0ff */
[----:B-1----:R-:W-:Y:S01]  /*42c0*/  @P0 SHF.L.U32 R0, R2, 0x1f, RZ ;  /* 0x0000001f02000819 */ /* 0x002fe200000006ff */
[----:B------:R-:W-:Y:S02]  /*42d0*/  UISETP.NE.U32.AND UP0, UPT, UR11, URZ, UPT ;  /* 0x000000ff0b00728c */ /* 0x000fe4000bf05070 */
[----:B------:R-:W-:Y:S01]  /*42e0*/  ULEA UR6, UR9, UR62, 0x9 ;  /* 0x0000003e09067291 */ /* 0x000fe2000f8e48ff */
[----:B------:R2:W3:Y:S01]  /*42f0*/  @P0 SYNCS.PHASECHK.TRANS64.TRYWAIT P2, [UR4], R0 ;  /* 0x00000000ff0005a7 */ /* 0x0004e20008041104 */
[----:B------:R-:W-:Y:S02]  /*4300*/  ULEA UR4, UR9, UR61, 0xa ;  /* 0x0000003d09047291 */ /* 0x000fe4000f8e50ff */
[----:B------:R-:W-:Y:S02]  /*4310*/  UIADD3 UR24, UPT, UPT, UR8, 0x20, URZ ;  /* 0x0000002008187890 */ /* 0x000fe4000fffe0ff */
        /* <DEDUP_REMOVED lines=10> */
[----:B------:R-:W-:Y:S01]  /*43c0*/  UIADD3 UR40, UPT, UPT, UR40, -0x1, URZ ;  /* 0xffffffff28287890 */ /* 0x000fe2000fffe0ff */
[----:B------:R-:W-:Y:S01]  /*43d0*/  UMOV UR11, 0x4008 ;  /* 0x00004008000b7882 */ /* 0x000fe20000000000 */
[----:B------:R-:W-:Y:S01]  /*43e0*/  UMOV UR31, 0x4008 ;  /* 0x00004008001f7882 */ /* 0x000fe20000000000 */
[----:B------:R1:W-:Y:S01]  /*43f0*/  UTCCP.T.S.2CTA.4x32dp128bit tmem[UR36+0x100], gdesc[UR10] ;  /* 0x0001000a240079e7 */ /* 0x0003e20009300000 */
[----:B------:R-:W-:Y:S01]  /*4400*/  UTCCP.T.S.2CTA.4x32dp128bit tmem[UR36+0x104], gdesc[UR30] ;  /* 0x0001041e240079e7 */ /* 0x000fe20009300000 */
[----:B------:R-:W-:Y:S01]  /*4410*/  UMOV UR33, 0x4008 ;  /* 0x0000400800217882 */ /* 0x000fe20000000000 */
[----:B------:R-:W-:Y:S01]  /*4420*/  UMOV UR35, 0x4008 ;  /* 0x0000400800237882 */ /* 0x000fe20000000000 */
[----:B------:R-:W-:Y:S01]  /*4430*/  UTCCP.T.S.2CTA.4x32dp128bit tmem[UR36+0x108], gdesc[UR32] ;  /* 0x00010820240079e7 */ /* 0x000fe20009300000 */
[----:B------:R-:W-:Y:S01]  /*4440*/  UTCCP.T.S.2CTA.4x32dp128bit tmem[UR36+0x10c], gdesc[UR34] ;  /* 0x00010c22240079e7 */ /* 0x000fe20009300000 */
[----:B------:R-:W-:Y:S01]  /*4450*/  UMOV UR9, 0x4008 ;  /* 0x0000400800097882 */ /* 0x000fe20000000000 */
[----:B------:R-:W-:Y:S01]  /*4460*/  UMOV UR25, 0x4008 ;  /* 0x0000400800197882 */ /* 0x000fe20000000000 */
[----:B------:R4:W-:Y:S01]  /*4470*/  UTCCP.T.S.2CTA.4x32dp128bit tmem[UR36+0x110], gdesc[UR8] ;  /* 0x00011008240079e7 */ /* 0x0009e20009300000 */
[----:B------:R2:W-:Y:S01]  /*4480*/  UTCCP.T.S.2CTA.4x32dp128bit tmem[UR36+0x114], gdesc[UR24] ;  /* 0x00011418240079e7 */ /* 0x0005e20009300000 */
[----:B------:R-:W-:Y:S01]  /*4490*/  UMOV UR27, 0x4008 ;  /* 0x00004008001b7882 */ /* 0x000fe20000000000 */
[----:B------:R-:W-:Y:S01]  /*44a0*/  UMOV UR29, 0x4008 ;  /* 0x00004008001d7882 */ /* 0x000fe20000000000 */
[----:B------:R2:W-:Y:S01]  /*44b0*/  UTCCP.T.S.2CTA.4x32dp128bit tmem[UR36+0x118], gdesc[UR26] ;  /* 0x0001181a240079e7 */ /* 0x0005e20009300000 */
[----:B------:R2:W-:Y:S01]  /*44c0*/  UTCCP.T.S.2CTA.4x32dp128bit tmem[UR36+0x11c], gdesc[UR28] ;  /* 0x00011c1c240079e7 */ /* 0x0005e20009300000 */
[----:B------:R-:W-:Y:S01]  /*44d0*/  UMOV UR7, 0x40004040 ;  /* 0x4000404000077882 */ /* 0x000fe20000000000 */
[----:B------:R-:W-:Y:S01]  /*44e0*/  UMOV UR5, 0x40004040 ;  /* 0x4000404000057882 */ /* 0x000fe20000000000 */
[----:B------:R-:W-:Y:S01]  /*44f0*/  UMOV UR23, 0x40004040 ;  /* 0x4000404000177882 */ /* 0x000fe20000000000 */
[----:B------:R2:W-:Y:S01]  /*4500*/  UTCOMMA.2CTA.4X gdesc[UR4], gdesc[UR6], tmem[UR37], tmem[UR50], idesc[UR51], tmem[UR58], UP0 ;  /* 0x803a3206040075ea */ /* 0x0005e20008200025 */
[----:B------:R-:W-:Y:S01]  /*4510*/  UISETP.NE.AND UP0, UPT, UR38, UR43, UPT ;  /* 0x0000002b2600728c */ /* 0x000fe2000bf05270 */
[----:B------:R-:W-:Y:S01]  /*4520*/  UMOV UR21, 0x40004040 ;  /* 0x4000404000157882 */ /* 0x000fe20000000000 */
[----:B------:R-:W-:Y:S01]  /*4530*/  UMOV UR19, 0x40004040 ;  /* 0x4000404000137882 */ /* 0x000fe20000000000 */
[----:B------:R2:W-:Y:S01]  /*4540*/  UTCOMMA.2CTA.4X gdesc[UR20], gdesc[UR22], tmem[UR37], tmem[UR48], idesc[UR49], tmem[UR56], UPT ;  /* 0x80383016140075ea */ /* 0x0005e2000ba00025 */
[----:B------:R-:W-:Y:S01]  /*4550*/  UMOV UR17, 0x40004040 ;  /* 0x4000404000117882 */ /* 0x000fe20000000000 */
[----:B------:R-:W-:Y:S01]  /*4560*/  UMOV UR15, 0x40004040 ;  /* 0x40004040000f7882 */ /* 0x000fe20000000000 */
[----:B------:R2:W-:Y:S01]  /*4570*/  UTCOMMA.2CTA.4X gdesc[UR16], gdesc[UR18], tmem[UR37], tmem[UR46], idesc[UR47], tmem[UR54], UPT ;  /* 0x80362e12100075ea */ /* 0x0005e2000ba00025 */
[----:B------:R-:W-:Y:S01]  /*4580*/  UMOV UR13, 0x40004040 ;  /* 0x40004040000d7882 */ /* 0x000fe20000000000 */
[----:B-1----:R-:W-:Y:S01]  /*4590*/  UMOV UR11, 0x1 ;  /* 0x00000001000b7882 */ /* 0x002fe20000000000 */
[----:B------:R2:W-:Y:S01]  /*45a0*/  UTCOMMA.2CTA.4X gdesc[UR12], gdesc[UR14], tmem[UR37], tmem[UR44], idesc[UR45], tmem[UR52], UPT ;  /* 0x80342c0e0c0075ea */ /* 0x0005e2000ba00025 */
[----:B------:R2:W-:Y:S01]  /*45b0*/  UTCBAR.2CTA.MULTICAST [UR41], URZ, UR60 ;  /* 0x000000ff290073e9 */ /* 0x0005e2000820083c */
[----:B----4-:R-:W-:Y:S01]  /*45c0*/  UMOV UR9, UR39 ;  /* 0x0000002700097c82 */ /* 0x010fe20008000000 */
[----:B------:R-:W-:Y:S05]  /*45d0*/  BRA.U UP0, `(.L_x_79) ;  /* 0xfffffff900ec7547 */ /* 0x000fea000b83ffff */
.L_x_76:
[----:B--2---:R-:W-:Y:S01]  /*45e0*/  UIADD3 UR4, UPT, UPT, UR66, 0xd0, URZ ;  /* 0x000000d042047890 */ /* 0x004fe2000fffe0ff */
[----:B------:R-:W-:-:S08]  /*45f0*/  UMOV UR38, UR43 ;  /* 0x0000002b00267c82 */ /* 0x000fd00008000000 */
[----:B------:R2:W-:Y:S01]  /*4600*/  UTCBAR.2CTA.MULTICAST [UR4], URZ, UR68 ;  /* 0x000000ff040073e9 */ /* 0x0005e20008200844 */
[----:B------:R-:W-:Y:S02]  /*4610*/  NOP ;  /* 0x0000000000007918 */ /* 0x000fe40000000000 */
.L_x_74:
[----:B--2---:R-:W-:Y:S01]  /*4620*/  UIADD3 UR4, UPT, UPT, UR65, 0x1, URZ ;  /* 0x0000000141047890 */ /* 0x004fe2000fffe0ff */
[----:B------:R-:W-:-:S03]  /*4630*/  ISETP.NE.AND P0, PT, R8, 0x2, PT ;  /* 0x000000020800780c */ /* 0x000fc60003f05270 */
[----:B------:R-:W-:Y:S01]  /*4640*/  UISETP.NE.AND UP0, UPT, UR4, 0x2, UPT ;  /* 0x000000020400788c */ /* 0x000fe2000bf05270 */
[----:B-1----:R-:W-:Y:S02]  /*4650*/  SEL R0, RZ, 0x1, P0 ;  /* 0x00000001ff007807 */ /* 0x002fe40000000000 */
[----:B------:R-:W-:Y:S01]  /*4660*/  SEL R8, R8, RZ, P0 ;  /* 0x000000ff08087207 */ /* 0x000fe20000000000 */
[----:B------:R-:W-:Y:S01]  /*4670*/  USEL UR5, URZ, 0x1, UP0 ;  /* 0x00000001ff057887 */ /* 0x000fe20008000000 */
[----:B------:R-:W-:Y:S01]  /*4680*/  LOP3.LUT R3, R3, R0, RZ, 0x3c, !PT ;  /* 0x0000000003037212 */ /* 0x000fe200078e3cff */
[----:B------:R-:W-:-:S04]  /*4690*/  USEL UR65, UR4, URZ, UP0 ;  /* 0x000000ff04417287 */ /* 0x000fc80008000000 */
[----:B------:R-:W-:Y:S01]  /*46a0*/  LOP3.LUT R9, R9, UR5, RZ, 0x3c, !PT ;  /* 0x0000000509097c12 */ /* 0x000fe2000f8e3cff */
[----:B------:R-:W-:Y:S07]  /*46b0*/  @P1 BRA `(.L_x_80) ;  /* 0xfffffff800241947 */ /* 0x000fee000383ffff */
[----:B------:R-:W1:Y:S01]  /*46c0*/  S2UR UR8, SR_CgaCtaId ;  /* 0x00000000000879c3 */ /* 0x000e620000008800 */
[----:B------:R-:W-:Y:S01]  /*46d0*/  ELECT P0, URZ, PT ;  /* 0x0000000000ff782f */ /* 0x000fe20003800000 */
[----:B------:R-:W-:Y:S01]  /*46e0*/  HFMA2 R0, -RZ, RZ, 0, 5.9604644775390625e-08 ;  /* 0x00000001ff007431 */ /* 0x000fe200000001ff */
[----:B------:R-:W-:-:S05]  /*46f0*/  UMOV UR4, 0x40 ;  /* 0x0000004000047882 */ /* 0x000fca0000000000 */
[----:B------:R-:W-:Y:S01]  /*4700*/  UVIRTCOUNT.DEALLOC.SMPOOL 0x80 ;  /* 0x000000800000784c */ /* 0x000fe20000000000 */
[----:B------:R-:W-:Y:S02]  /*4710*/  UISETP.NE.AND UP0, UPT, UR70, URZ, UPT ;  /* 0x000000ff4600728c */ /* 0x000fe4000bf05270 */
[----:B-1----:R-:W-:-:S09]  /*4720*/  ULEA UR8, UR8, UR4, 0x18 ;  /* 0x0000000408087291 */ /* 0x002fd2000f8ec0ff */
[----:B------:R1:W-:Y:S01]  /*4730*/  @P0 STS.U8 [UR8+0x1c], R0 ;  /* 0x00001c00ff000988 */ /* 0x0003e20008000008 */
[----:B------:R-:W-:Y:S05]  /*4740*/  BRA.U UP0, `(.L_x_81) ;  /* 0x0000000100587547 */ /* 0x000fea000b800000 */
[----:B------:R-:W-:Y:S01]  /*4750*/  UIADD3 UR5, UPT, UPT, UR42, 0xe0, URZ ;  /* 0x000000e02a057890 */ /* 0x000fe2000fffe0ff */
[----:B------:R-:W-:-:S03]  /*4760*/  SHF.L.U32 R3, R9, 0x1f, RZ ;  /* 0x0000001f09037819 */ /* 0x000fc600000006ff */
[----:B------:R-:W-:-:S09]  /*4770*/  ULEA UR4, UR65, UR5, 0x3 ;  /* 0x0000000541047291 */ /* 0x000fd2000f8e18ff */
[----:B------:R-:W2:Y:S02]  /*4780*/  SYNCS.PHASECHK.TRANS64.TRYWAIT P0, [UR4], R3 ;  /* 0x00000003ff0075a7 */ /* 0x000ea40008001104 */
[----:B--2---:R-:W-:Y:S05]  /*4790*/  @!P0 BRA `(.L_x_82) ;  /* 0x0000006000748947 */ /* 0x004fea0003800000 */
.L_x_180:
[----:B------:R-:W-:-:S04]  /*47a0*/  UIADD3 UR4, UPT, UPT, UR65, 0x1, URZ ;  /* 0x0000000141047890 */ /* 0x000fc8000fffe0ff */
[----:B------:R-:W-:-:S04]  /*47b0*/  UISETP.NE.AND UP1, UPT, UR4, 0x2, UPT ;  /* 0x000000020400788c */ /* 0x000fc8000bf25270 */
[----:B------:R-:W-:Y:S02]  /*47c0*/  USEL UR6, URZ, 0x1, UP1 ;  /* 0x00000001ff067887 */ /* 0x000fe40008800000 */
[----:B------:R-:W-:-:S04]  /*47d0*/  USEL UR4, UR4, URZ, UP1 ;  /* 0x000000ff04047287 */ /* 0x000fc80008800000 */
[----:B------:R-:W-:Y:S01]  /*47e0*/  ULEA UR4, UR4, UR5, 0x3 ;  /* 0x0000000504047291 */ /* 0x000fe2000f8e18ff */
[----:B-1----:R-:W-:-:S04]  /*47f0*/  LOP3.LUT R3, R9, UR6, RZ, 0x3c, !PT ;  /* 0x0000000609037c12 */ /* 0x002fc8000f8e3cff */
[----:B------:R-:W-:Y:S01]  /*4800*/  SHF.L.U32 R3, R3, 0x1f, RZ ;  /* 0x0000001f03037819 */ /* 0x000fe200000006ff */
[----:B------:R-:W-:-:S04]  /*4810*/  IMAD.U32 R0, RZ, RZ, UR4 ;  /* 0x00000004ff007e24 */ /* 0x000fc8000f8e00ff */
[----:B------:R1:W2:Y:S03]  /*4820*/  SYNCS.PHASECHK.TRANS64.TRYWAIT P0, [R0+URZ], R3 ;  /* 0x00000003000075a7 */ /* 0x0002a600080011ff */
[----:B--2---:R-:W-:Y:S05]  /*4830*/  @!P0 NANOSLEEP.SYNCS 0x989680 ;  /* 0x009896800000895d */ /* 0x004fea0003900000 */
[----:B------:R-:W2:Y:S02]  /*4840*/  @!P0 SYNCS.PHASECHK.TRANS64 P0, [R0+URZ], R3 ;  /* 0x00000003000085a7 */ /* 0x000ea400080010ff */
[----:B--2---:R-:W-:Y:S05]  /*4850*/  @P0 BRA `(.L_x_83) ;  /* 0x0000000000200947 */ /* 0x004fea0003800000 */
.L_x_84:
[----:B--2---:R2:W4:Y:S02]  /*4860*/  SYNCS.PHASECHK.TRANS64.TRYWAIT P0, [R0+URZ], R3 ;  /* 0x00000003000075a7 */ /* 0x00452400080011ff */
[----:B----4-:R-:W-:Y:S05]  /*4870*/  @!P0 NANOSLEEP.SYNCS 0x989680 ;  /* 0x009896800000895d */ /* 0x010fea0003900000 */
[----:B------:R-:W4:Y:S02]  /*4880*/  @!P0 SYNCS.PHASECHK.TRANS64 P0, [R0+URZ], R3 ;  /* 0x00000003000085a7 */ /* 0x000f2400080010ff */
[----:B----4-:R-:W-:Y:S05]  /*4890*/  @!P0 BRA `(.L_x_84) ;  /* 0xfffffffc00f08947 */ /* 0x010fea000383ffff */
[----:B------:R-:W-:Y:S05]  /*48a0*/  BRA `(.L_x_83) ;  /* 0x00000000000c7947 */ /* 0x000fea0003800000 */
.L_x_81:
[----:B------:R-:W-:-:S04]  /*48b0*/  UIADD3 UR4, UPT, UPT, UR42, 0x110, URZ ;  /* 0x000001102a047890 */ /* 0x000fc8000fffe0ff */
[----:B------:R-:W-:-:S09]  /*48c0*/  UPRMT UR4, UR71, 0x654, UR4 ;  /* 0x0000065447047896 */ /* 0x000fd20008000004 */
[----:B------:R-:W-:Y:S03]  /*48d0*/  SYNCS.ARRIVE.TRANS64.RED.A1T0 RZ, [UR4], RZ ;  /* 0x000000ffffff79a7 */ /* 0x000fe60008100404 */
.L_x_83:
[----:B-12---:R-:W-:Y:S01]  /*48e0*/  SHF.L.U32 R3, RZ, 0x1f, RZ ;  /* 0x0000001fff037819 */ /* 0x006fe200000006ff */
[----:B------:R-:W-:Y:S01]  /*48f0*/  UIADD3 UR4, UPT, UPT, UR42, 0x110, URZ ;  /* 0x000001102a047890 */ /* 0x000fe2000fffe0ff */
[----:B------:R-:W-:Y:S02]  /*4900*/  PLOP3.LUT P0, PT, PT, PT, UP0, 0x80, 0x8 ;  /* 0x000000000008781c */ /* 0x000fe40003f0f008 */
[----:B------:R-:W1:Y:S02]  /*4910*/  SYNCS.PHASECHK.TRANS64.TRYWAIT P1, [UR42+0x110], R3 ;  /* 0x00011003ff0075a7 */ /* 0x000e64000802112a */
[----:B-1----:R-:W-:Y:S09]  /*4920*/  @!P1 BRA `(.L_x_85) ;  /* 0x0000006000289947 */ /* 0x002ff20003800000 */
.L_x_182:
[----:B------:R-:W-:Y:S01]  /*4930*/  @!UP0 UPRMT UR4, UR71, 0x654, UR4 ;  /* 0x0000065447048896 */ /* 0x000fe20008000004 */
[----:B------:R-:W-:Y:S01]  /*4940*/  UMOV UR5, 0xffff ;  /* 0x0000ffff00057882 */ /* 0x000fe20000000000 */
[----:B------:R-:W-:-:S07]  /*4950*/  UMOV UR6, 0x1 ;  /* 0x0000000100067882 */ /* 0x000fce0000000000 */
[----:B------:R-:W-:Y:S01]  /*4960*/  @!P0 SYNCS.ARRIVE.TRANS64.RED.A1T0 RZ, [UR4], RZ ;  /* 0x000000ffffff89a7 */ /* 0x000fe20008100404 */
[----:B------:R-:W-:Y:S01]  /*4970*/  NOP ;  /* 0x0000000000007918 */ /* 0x000fe20000000000 */
[----:B-1----:R-:W1:Y:S01]  /*4980*/  LDS R0, [UR8+0x14] ;  /* 0x00001408ff007984 */ /* 0x002e620008000800 */
[----:B------:R-:W-:-:S04]  /*4990*/  ULOP3.LUT UR4, UR36, 0xffff, URZ, 0xc0, !UPT ;  /* 0x0000ffff24047892 */ /* 0x000fc8000f8ec0ff */
[----:B------:R-:W-:-:S04]  /*49a0*/  USHF.R.U32.HI UR4, URZ, 0x5, UR4 ;  /* 0x00000005ff047899 */ /* 0x000fc80008011604 */
[----:B------:R-:W-:Y:S02]  /*49b0*/  USHF.L.U32 UR5, UR5, UR4, URZ ;  /* 0x0000000405057299 */ /* 0x000fe400080006ff */
[----:B------:R-:W-:-:S04]  /*49c0*/  USHF.L.U32 UR4, UR6, UR4, URZ ;  /* 0x0000000406047299 */ /* 0x000fc800080006ff */
[----:B-1----:R-:W-:-:S04]  /*49d0*/  LOP3.LUT R0, R0, UR5, RZ, 0xc0, !PT ;  /* 0x0000000500007c12 */ /* 0x002fc8000f8ec0ff */
[----:B------:R-:W-:-:S13]  /*49e0*/  ISETP.NE.AND P0, PT, R0, UR5, PT ;  /* 0x0000000500007c0c */ /* 0x000fda000bf05270 */
[----:B------:R-:W-:Y:S05]  /*49f0*/  @P0 BRA `(.L_x_86) ;  /* 0x0000000000580947 */ /* 0x000fea0003800000 */
[----:B------:R-:W1:Y:S02]  /*4a00*/  LDS R0, [UR8+0x18] ;  /* 0x00001808ff007984 */ /* 0x000e640008000800 */
[----:B-1----:R-:W-:-:S04]  /*4a10*/  LOP3.LUT R0, R0, UR4, RZ, 0xc0, !PT ;  /* 0x0000000400007c12 */ /* 0x002fc8000f8ec0ff */
[----:B------:R-:W-:-:S13]  /*4a20*/  ISETP.NE.AND P0, PT, R0, UR4, PT ;  /* 0x0000000400007c0c */ /* 0x000fda000bf05270 */
[----:B------:R-:W-:Y:S05]  /*4a30*/  @P0 BRA `(.L_x_87) ;  /* 0x00000000003c0947 */ /* 0x000fea0003800000 */
[----:B------:R-:W1:Y:S01]  /*4a40*/  S2R R2, SR_LANEID ;  /* 0x0000000000027919 */ /* 0x000e620000000000 */
[----:B------:R-:W-:Y:S01]  /*4a50*/  ULOP3.LUT UR5, URZ, UR5, URZ, 0x33, !UPT ;  /* 0x00000005ff057292 */ /* 0x000fe2000f8e33ff */
[----:B------:R-:W-:Y:S01]  /*4a60*/  LOP3.LUT R4, RZ, UR4, RZ, 0x33, !PT ;  /* 0x00000004ff047c12 */ /* 0x000fe2000f8e33ff */
[----:B------:R-:W-:Y:S02]  /*4a70*/  VOTEU.ANY UR4, UPT, PT ;  /* 0x0000000000047886 */ /* 0x000fe400038e0100 */
[----:B------:R-:W-:Y:S01]  /*4a80*/  UFLO.U32 UR4, UR4 ;  /* 0x00000004000472bd */ /* 0x000fe200080e0000 */
[----:B------:R-:W2:Y:S01]  /*4a90*/  REDUX UR6, R4 ;  /* 0x00000000040673c4 */ /* 0x000ea20000000000 */
[----:B------:R-:W-:-:S06]  /*4aa0*/  IMAD.U32 R0, RZ, RZ, UR5 ;  /* 0x00000005ff007e24 */ /* 0x000fcc000f8e00ff */
[----:B------:R4:W-:Y:S01]  /*4ab0*/  UTCATOMSWS.AND URZ, UR5 ;  /* 0x0000000500ff79e3 */ /* 0x0009e20008000000 */
[----:B------:R-:W3:Y:S01]  /*4ac0*/  REDUX UR7, R0 ;  /* 0x00000000000773c4 */ /* 0x000ee20000000000 */
[----:B-1----:R-:W-:Y:S01]  /*4ad0*/  ISETP.EQ.U32.AND P0, PT, R2, UR4, PT ;  /* 0x0000000402007c0c */ /* 0x002fe2000bf02070 */
[----:B--2---:R-:W-:Y:S01]  /*4ae0*/  IMAD.U32 R2, RZ, RZ, UR6 ;  /* 0x00000006ff027e24 */ /* 0x004fe2000f8e00ff */
[----:B---3--:R-:W-:-:S11]  /*4af0*/  MOV R3, UR7 ;  /* 0x0000000700037c02 */ /* 0x008fd60008000f00 */
[----:B------:R4:W-:Y:S04]  /*4b00*/  @P0 ATOMS.AND RZ, [UR8+0x14], R3 ;  /* 0x00001403ffff098c */ /* 0x0009e8000a800008 */
[----:B------:R4:W-:Y:S01]  /*4b10*/  @P0 ATOMS.AND RZ, [UR8+0x18], R2 ;  /* 0x00001802ffff098c */ /* 0x0009e2000a800008 */
[----:B------:R-:W-:Y:S05]  /*4b20*/  BRA `(.L_x_88) ;  /* 0x0000000000147947 */ /* 0x000fea0003800000 */
.L_x_87:
[----:B------:R-:W-:Y:S02]  /*4b30*/  MOV R2, 0x4b50 ;  /* 0x00004b5000027802 */ /* 0x000fe40000000f00 */
[----:B---3-5:R-:W-:Y:S05]  /*4b40*/  CALL.REL.NOINC `($__internal_0_$__cuda_sm10x_tcgen05_guardrail_trap_col_being_dealloced_not_returned_by_alloc) ;  /* 0x0000006400087944 */ /* 0x028fea0003c00000 */
[----:B------:R-:W-:Y:S05]  /*4b50*/  BRA `(.L_x_88) ;  /* 0x0000000000087947 */ /* 0x000fea0003800000 */
.L_x_86:
[----:B------:R-:W-:Y:S02]  /*4b60*/  MOV R2, 0x4b80 ;  /* 0x00004b8000027802 */ /* 0x000fe40000000f00 */
[----:B---3-5:R-:W-:Y:S05]  /*4b70*/  CALL.REL.NOINC `($__internal_2_$__cuda_sm10x_tcgen05_guardrail_trap_unallocated_columns_being_dealloced) ;  /* 0x0000006400147944 */ /* 0x028fea0003c00000 */
.L_x_88:
[----:B------:R-:W-:Y:S01]  /*4b80*/  NOP ;  /* 0x0000000000007918 */ /* 0x000fe20000000000 */
[----:B----4-:R-:W-:Y:S05]  /*4b90*/  EXIT ;  /* 0x000000000000794d */ /* 0x010fea0003800000 */
.L_x_61:
[----:B------:R-:W-:-:S09]  /*4ba0*/  UISETP.NE.OR UP0, UPT, UR20, 0x3, !UP4 ;  /* 0x000000031400788c */ /* 0x000fd2000e705670 */
[----:B------:R-:W-:Y:S05]  /*4bb0*/  BRA.U UP0, `(.L_x_89) ;  /* 0x00000011007c7547 */ /* 0x000fea000b800000 */
[----:B------:R-:W2:Y:S01]  /*4bc0*/  LDCU.64 UR4, c[0x0][0xc88] ;  /* 0x00019100ff0477ac */ /* 0x000ea20008000a00 */
[----:B------:R-:W3:Y:S01]  /*4bd0*/  LDC.64 R12, c[0x0][0x348] ;  /* 0x0000d200ff0c7b82 */ /* 0x000ee20000000a00 */
[----:B------:R-:W-:Y:S02]  /*4be0*/  HFMA2 R9, -RZ, RZ, 0, 0 ;  /* 0x00000000ff097431 */ /* 0x000fe400000001ff */
[----:B------:R-:W-:Y:S01]  /*4bf0*/  IMAD.MOV.U32 R11, RZ, RZ, 0x1 ;  /* 0x00000001ff0b7424 */ /* 0x000fe200078e00ff */
[----:B------:R-:W4:Y:S01]  /*4c00*/  LDCU UR38, c[0x0][0x370] ;  /* 0x00006e00ff2677ac */ /* 0x000f220008000800 */
[----:B------:R-:W-:Y:S01]  /*4c10*/  IMAD.MOV.U32 R10, RZ, RZ, RZ ;  /* 0x000000ffff0a7224 */ /* 0x000fe200078e00ff */
[----:B------:R-:W-:Y:S01]  /*4c20*/  MOV R3, 0x2000 ;  /* 0x0000200000037802 */ /* 0x000fe20000000f00 */
[----:B------:R-:W4:Y:S01]  /*4c30*/  LDCU.128 UR44, c[0x0][0xf10] ;  /* 0x0001e200ff2c77ac */ /* 0x000f220008000c00 */
[----:B------:R-:W1:Y:S01]  /*4c40*/  LDCU UR37, c[0x0][0x374] ;  /* 0x00006e80ff2577ac */ /* 0x000e620008000800 */
[----:B------:R-:W1:Y:S01]  /*4c50*/  LDCU.64 UR30, c[0x0][0xc90] ;  /* 0x00019200ff1e77ac */ /* 0x000e620008000a00 */
[----:B------:R-:W1:Y:S01]  /*4c60*/  LDCU UR15, c[0x0][0xf0c] ;  /* 0x0001e180ff0f77ac */ /* 0x000e620008000800 */
[----:B--2---:R-:W-:Y:S01]  /*4c70*/  UISETP.NE.U32.AND UP0, UPT, UR4, URZ, UPT ;  /* 0x000000ff0400728c */ /* 0x004fe2000bf05070 */
[----:B------:R-:W2:Y:S01]  /*4c80*/  LDCU UR43, c[0x0][0xf20] ;  /* 0x0001e400ff2b77ac */ /* 0x000ea20008000800 */
[----:B------:R-:W2:Y:S01]  /*4c90*/  LDCU UR4, c[0x0][0xf30] ;  /* 0x0001e600ff0477ac */ /* 0x000ea20008000800 */
[----:B------:R-:W-:Y:S01]  /*4ca0*/  UMOV UR21, 0x400 ;  /* 0x0000040000157882 */ /* 0x000fe20000000000 */
[----:B----4-:R-:W-:-:S02]  /*4cb0*/  UIMAD.WIDE.U32 UR6, UR38, UR44, URZ ;  /* 0x0000002c260672a5 */ /* 0x010fc4000f8e00ff */
[----:B-1----:R-:W-:Y:S02]  /*4cc0*/  UIMAD.WIDE.U32 UR8, UR37, UR47, URZ ;  /* 0x0000002f250872a5 */ /* 0x002fe4000f8e00ff */
[----:B------:R-:W-:Y:S02]  /*4cd0*/  ULEA UR21, UR55, UR21, 0x18 ;  /* 0x0000001537157291 */ /* 0x000fe4000f8ec0ff */
[----:B------:R-:W-:Y:S02]  /*4ce0*/  UISETP.NE.U32.AND UP6, UPT, UR30, URZ, UPT ;  /* 0x000000ff1e00728c */ /* 0x000fe4000bfc5070 */
[----:B------:R-:W-:Y:S02]  /*4cf0*/  UIADD3 UR39, UPT, UPT, UR21, 0x78, URZ ;  /* 0x0000007815277890 */ /* 0x000fe4000fffe0ff */
[----:B------:R-:W-:Y:S02]  /*4d00*/  UISETP.NE.AND.EX UP5, UPT, UR5, URZ, UPT, UP0 ;  /* 0x000000ff0500728c */ /* 0x000fe4000bfa5300 */
[----:B------:R-:W-:Y:S01]  /*4d10*/  UISETP.NE.AND UP0, UPT, UR42, 0x1, UPT ;  /* 0x000000012a00788c */ /* 0x000fe2000bf05270 */
[----:B------:R-:W-:Y:S01]  /*4d20*/  UMOV UR6, UR7 ;  /* 0x0000000700067c82 */ /* 0x000fe20008000000 */
[----:B------:R-:W-:Y:S01]  /*4d30*/  UMOV UR40, UR9 ;  /* 0x0000000900287c82 */ /* 0x000fe20008000000 */
[----:B------:R-:W-:-:S02]  /*4d40*/  UISETP.NE.AND UP0, UPT, UR15, 0x1, UPT ;  /* 0x000000010f00788c */ /* 0x000fc4000bf05270 */
[----:B------:R-:W-:Y:S02]  /*4d50*/  UPLOP3.LUT UP4, UPT, UPT, UPT, UPT, 0x40, 0x4 ;  /* 0x000000000004789c */ /* 0x000fe40003f8e870 */
[----:B------:R-:W-:Y:S01]  /*4d60*/  UISETP.GE.AND UP2, UPT, UR42, 0x1, UPT ;  /* 0x000000012a00788c */ /* 0x000fe2000bf46270 */
[----:B------:R-:W1:Y:S01]  /*4d70*/  LDCU.64 UR22, c[0x0][0xf28] ;  /* 0x0001e500ff1677ac */ /* 0x000e620008000a00 */
[----:B------:R-:W-:Y:S02]  /*4d80*/  UISETP.NE.AND.EX UP6, UPT, UR31, URZ, UPT, UP6 ;  /* 0x000000ff1f00728c */ /* 0x000fe4000bfc5360 */
[----:B------:R-:W-:Y:S02]  /*4d90*/  UIADD3 UR33, UPT, UPT, UR21, 0x60, URZ ;  /* 0x0000006015217890 */ /* 0x000fe4000fffe0ff */
[----:B------:R-:W-:Y:S02]  /*4da0*/  UIADD3 UR25, UPT, UPT, UR21, 0x68, URZ ;  /* 0x0000006815197890 */ /* 0x000fe4000fffe0ff */
[----:B------:R-:W-:-:S02]  /*4db0*/  UIADD3 UR17, UPT, UPT, UR21, 0x70, URZ ;  /* 0x0000007015117890 */ /* 0x000fc4000fffe0ff */
[----:B------:R-:W-:Y:S02]  /*4dc0*/  UPRMT UR39, UR55, 0x654, UR39 ;  /* 0x0000065437277896 */ /* 0x000fe40008000027 */
[----:B------:R-:W-:Y:S02]  /*4dd0*/  USHF.R.U32.HI UR41, URZ, UR45, UR6 ;  /* 0x0000002dff297299 */ /* 0x000fe40008011606 */
[----:B--2---:R-:W-:Y:S02]  /*4de0*/  USHF.R.U32.HI UR40, URZ, UR43, UR40 ;  /* 0x0000002bff287299 */ /* 0x004fe40008011628 */
[----:B------:R-:W-:Y:S02]  /*4df0*/  UISETP.NE.AND UP0, UPT, UR46, 0x1, UPT ;  /* 0x000000012e00788c */ /* 0x000fe4000bf05270 */
[----:B---3--:R-:W-:-:S11]  /*4e00*/  UISETP.NE.AND UP3, UPT, UR4, 0x1, UPT ;  /* 0x000000010400788c */ /* 0x008fd6000bf65270 */
.L_x_100:
[C---:B------:R-:W-:Y:S02]  /*4e10*/  LEA R8, R10.reuse, UR21, 0x3 ;  /* 0x000000150a087c11 */ /* 0x040fe4000f8e18ff */
[----:B------:R-:W-:Y:S02]  /*4e20*/  SHF.L.U32 R5, R9, 0x1f, RZ ;  /* 0x0000001f09057819 */ /* 0x000fe400000006ff */
[----:B------:R-:W-:Y:S02]  /*4e30*/  LEA R6, R10, UR21, 0x4 ;  /* 0x000000150a067c11 */ /* 0x000fe4000f8e20ff */
[----:B------:R-:W2:Y:S02]  /*4e40*/  SYNCS.PHASECHK.TRANS64.TRYWAIT P0, [R8+URZ+0xb0], R5 ;  /* 0x0000b005080075a7 */ /* 0x000ea400080011ff */
[----:B--23--:R-:W-:Y:S05]  /*4e50*/  @!P0 BRA `(.L_x_90) ;  /* 0x0000005800f48947 */ /* 0x00cfea0003800000 */
.L_x_183:
[----:B--2---:R-:W2:Y:S01]  /*4e60*/  LDS.128 R4, [R6+0x120] ;  /* 0x0001200006047984 */ /* 0x004ea20000000c00 */
[----:B------:R-:W-:Y:S01]  /*4e70*/  UISETP.GE.AND UP0, UPT, UR42, 0x1, UPT ;  /* 0x000000012a00788c */ /* 0x000fe2000bf06270 */
[----:B------:R-:W-:Y:S01]  /*4e80*/  @!PT LDS RZ, [RZ] ;  /* 0x00000000fffff984 */ /* 0x000fe20000000800 */
[----:B------:R-:W-:Y:S01]  /*4e90*/  @!PT LDS RZ, [RZ] ;  /* 0x00000000fffff984 */ /* 0x000fe20000000800 */
[----:B------:R-:W-:Y:S01]  /*4ea0*/  @!PT LDS RZ, [RZ] ;  /* 0x00000000fffff984 */ /* 0x000fe20000000800 */
[----:B------:R-:W-:Y:S01]  /*4eb0*/  @!PT LDS RZ, [RZ] ;  /* 0x00000000fffff984 */ /* 0x000fe20000000800 */
[----:B------:R3:W-:Y:S06]  /*4ec0*/  MEMBAR.ALL.CTA ;  /* 0x0000000000007992 */ /* 0x0007ec0000008000 */
[----:B---3--:R-:W3:Y:S01]  /*4ed0*/  FENCE.VIEW.ASYNC.S ;  /* 0x00000000000073c6 */ /* 0x008ee20000000000 */
[----:B--2---:R-:W-:Y:S11]  /*4ee0*/  LOP3.LUT P0, RZ, R6, 0x1, RZ, 0xc0, !PT ;  /* 0x0000000106ff7812 */ /* 0x004ff6000780c0ff */
[----:B------:R-:W-:Y:S02]  /*4ef0*/  @!UPT UIADD3 URZ, UPT, UPT, URZ, URZ, URZ ;  /* 0x000000fffffff290 */ /* 0x000fe4000fffe0ff */
[----:B---3--:R-:W-:Y:S01]  /*4f00*/  VOTEU.ANY UP2, P0 ;  /* 0x0000000000ff7886 */ /* 0x008fe20000040100 */
[----:B------:R-:W-:Y:S11]  /*4f10*/  PLOP3.LUT P0, PT, PT, PT, UP2, 0x80, 0x8 ;  /* 0x000000000008781c */ /* 0x000ff60003f0f028 */
[----:B------:R-:W-:Y:S02]  /*4f20*/  @!UPT UIADD3 URZ, UPT, UPT, URZ, URZ, URZ ;  /* 0x000000fffffff290 */ /* 0x000fe4000fffe0ff */
[----:B------:R-:W-:Y:S02]  /*4f30*/  @P0 SHF.R.U32.HI R0, RZ, 0x10, R5 ;  /* 0x00000010ff000819 */ /* 0x000fe40000011605 */
[----:B------:R-:W-:Y:S02]  /*4f40*/  @P0 MOV R2, R4 ;  /* 0x0000000400020202 */ /* 0x000fe40000000f00 */
[----:B------:R-:W-:Y:S01]  /*4f50*/  @P0 R2UR UR4, R0 ;  /* 0x00000000000402ca */ /* 0x000fe200000e0000 */
[----:B------:R-:W-:Y:S01]  /*4f60*/  VIADD R0, R8, 0xc0 ;  /* 0x000000c008007836 */ /* 0x000fe20000000000 */
[----:B------:R-:W-:Y:S02]  /*4f70*/  @P0 LOP3.LUT R4, R5, 0xffff, RZ, 0xc0, !PT ;  /* 0x0000ffff05040812 */ /* 0x000fe400078ec0ff */
[----:B------:R-:W-:Y:S02]  /*4f80*/  @P0 R2UR UR6, R2 ;  /* 0x00000000020602ca */ /* 0x000fe400000e0000 */
[----:B------:R-:W-:Y:S02]  /*4f90*/  PRMT R0, RZ, 0x654, R0 ;  /* 0x00000654ff007816 */ /* 0x000fe40000000000 */
[----:B------:R-:W-:Y:S02]  /*4fa0*/  @P0 R2UR UR5, R4 ;  /* 0x00000000040502ca */ /* 0x000fe400000e0000 */
[----:B------:R2:W-:Y:S03]  /*4fb0*/  SYNCS.ARRIVE.TRANS64.RED.A1T0 RZ, [R0+URZ], RZ ;  /* 0x000000ff00ff79a7 */ /* 0x0005e600081004ff */
[----:B------:R-:W-:Y:S04]  /*4fc0*/  @UP2 UMOV UR29, UR4 ;  /* 0x00000004001d2c82 */ /* 0x000fe80008000000 */
[----:B------:R-:W-:Y:S04]  /*4fd0*/  @UP2 UMOV UR14, UR6 ;  /* 0x00000006000e2c82 */ /* 0x000fe80008000000 */
[----:B------:R-:W-:Y:S01]  /*4fe0*/  @UP2 UMOV UR13, UR5 ;  /* 0x00000005000d2c82 */ /* 0x000fe20008000000 */
[----:B------:R-:W-:Y:S05]  /*4ff0*/  BRA.U !UP0, `(.L_x_91) ;  /* 0x0000000108c07547 */ /* 0x000fea000b800000 */
[----:B------:R-:W-:Y:S02]  /*5000*/  UIMAD.WIDE.U32 UR18, UR13, UR47, URZ ;  /* 0x0000002f0d1272a5 */ /* 0x000fe4000f8e00ff */
[----:B------:R-:W-:Y:S02]  /*5010*/  UP2UR UR20, UPR, URZ, 0x4 ;  /* 0x00000004ff147883 */ /* 0x000fe40008000000 */
[----:B------:R-:W-:Y:S02]  /*5020*/  UISETP.NE.AND UP2, UPT, UR46, 0x1, UPT ;  /* 0x000000012e00788c */ /* 0x000fe4000bf45270 */
[----:B------:R-:W-:Y:S02]  /*5030*/  UIMAD.WIDE.U32 UR26, UR14, UR44, URZ ;  /* 0x0000002c0e1a72a5 */ /* 0x000fe4000f8e00ff */
[----:B------:R-:W-:Y:S02]  /*5040*/  USEL UR4, UR37, UR40, !UP2 ;  /* 0x0000002825047287 */ /* 0x000fe4000d000000 */
[----:B------:R-:W-:Y:S02]  /*5050*/  UISETP.NE.AND UP0, UPT, UR15, 0x1, UPT ;  /* 0x000000010f00788c */ /* 0x000fe4000bf05270 */
[----:B------:R-:W-:Y:S02]  /*5060*/  UP2UR UR24, UPR, URZ, 0x2 ;  /* 0x00000002ff187883 */ /* 0x000fe40008000000 */
[----:B------:R-:W-:Y:S02]  /*5070*/  UISETP.NE.AND UP1, UPT, UR42, 0x1, UPT ;  /* 0x000000012a00788c */ /* 0x000fe4000bf25270 */
[----:B-1----:R-:W-:Y:S02]  /*5080*/  UIMAD.WIDE.U32 UR8, UR4, UR22, URZ ;  /* 0x00000016040872a5 */ /* 0x002fe4000f8e00ff */
[----:B------:R-:W-:Y:S01]  /*5090*/  USEL UR7, UR38, UR41, !UP0 ;  /* 0x0000002926077287 */ /* 0x000fe2000c000000 */
[----:B------:R-:W-:Y:S02]  /*50a0*/  UMOV UR5, UR19 ;  /* 0x0000001300057c82 */ /* 0x000fe40008000000 */
[----:B------:R-:W-:Y:S02]  /*50b0*/  USHF.R.U32.HI UR6, URZ, UR43, UR5 ;  /* 0x0000002bff067299 */ /* 0x000fe40008011605 */
[----:B------:R-:W-:Y:S02]  /*50c0*/  UIMAD.WIDE.U32 UR10, UR7, UR22, URZ ;  /* 0x00000016070a72a5 */ /* 0x000fe4000f8e00ff */
[----:B------:R-:W-:Y:S02]  /*50d0*/  USEL UR6, UR13, UR6, !UP2 ;  /* 0x000000060d067287 */ /* 0x000fe4000d000000 */
[----:B------:R-:W-:Y:S01]  /*50e0*/  UISETP.NE.AND UP2, UPT, UR20, URZ, UPT ;  /* 0x000000ff1400728c */ /* 0x000fe2000bf45270 */
[----:B------:R-:W-:Y:S02]  /*50f0*/  UMOV UR5, UR27 ;  /* 0x0000001b00057c82 */ /* 0x000fe40008000000 */
[----:B------:R-:W-:Y:S03]  /*5100*/  USHF.R.U32.HI UR16, URZ, UR45, UR5 ;  /* 0x0000002dff107299 */ /* 0x000fe60008011605 */
[----:B------:R-:W-:Y:S02]  /*5110*/  UMOV UR5, UR9 ;  /* 0x0000000900057c82 */ /* 0x000fe40008000000 */
[----:B------:R-:W-:Y:S03]  /*5120*/  @UP1 USHF.R.U32.HI UR4, URZ, UR23, UR5 ;  /* 0x00000017ff041299 */ /* 0x000fe60008011605 */
[----:B------:R-:W-:Y:S01]  /*5130*/  UMOV UR5, UR11 ;  /* 0x0000000b00057c82 */ /* 0x000fe20008000000 */
[----:B------:R-:W-:Y:S02]  /*5140*/  UIMAD UR4, UR42, UR4, URZ ;  /* 0x000000042a0472a4 */ /* 0x000fe4000f8e02ff */
[----:B------:R-:W-:Y:S02]  /*5150*/  @UP1 USHF.R.U32.HI UR7, URZ, UR23, UR5 ;  /* 0x00000017ff071299 */ /* 0x000fe40008011605 */
[----:B------:R-:W-:Y:S02]  /*5160*/  USEL UR5, UR14, UR16, !UP0 ;  /* 0x000000100e057287 */ /* 0x000fe4000c000000 */
[----:B------:R-:W-:Y:S02]  /*5170*/  UIMAD.WIDE.U32 UR10, UR6, UR22, URZ ;  /* 0x00000016060a72a5 */ /* 0x000fe4000f8e00ff */
[----:B------:R-:W-:Y:S02]  /*5180*/  UIMAD UR8, UR42, UR7, URZ ;  /* 0x000000072a0872a4 */ /* 0x000fe4000f8e02ff */
[----:B------:R-:W-:Y:S03]  /*5190*/  UISETP.GE.AND UP0, UPT, UR6, UR4, UPT ;  /* 0x000000040600728c */ /* 0x000fe6000bf06270 */
[----:B------:R-:W-:Y:S01]  /*51a0*/  UMOV UR4, UR11 ;  /* 0x0000000b00047c82 */ /* 0x000fe20008000000 */
[----:B------:R-:W-:Y:S02]  /*51b0*/  UISETP.GE.OR UP0, UPT, UR5, UR8, UP0 ;  /* 0x000000080500728c */ /* 0x000fe40008706670 */
[----:B------:R-:W-:Y:S02]  /*51c0*/  USHF.R.U32.HI UR4, URZ, UR23, UR4 ;  /* 0x00000017ff047299 */ /* 0x000fe40008011604 */
[----:B------:R-:W-:Y:S02]  /*51d0*/  UIMAD.WIDE.U32 UR8, UR5, UR22, URZ ;  /* 0x00000016050872a5 */ /* 0x000fe4000f8e00ff */
[----:B------:R-:W-:Y:S04]  /*51e0*/  USEL UR10, UR6, UR4, !UP1 ;  /* 0x00000004060a7287 */ /* 0x000fe8000c800000 */
[----:B------:R-:W-:Y:S01]  /*51f0*/  UIADD3 UR11, UPT, UPT, -UR10, URZ, URZ ;  /* 0x000000ff0a0b7290 */ /* 0x000fe2000fffe1ff */
[----:B------:R-:W-:Y:S02]  /*5200*/  @!UP0 UMOV UR4, UR9 ;  /* 0x0000000900048c82 */ /* 0x000fe40008000000 */
[----:B------:R-:W-:Y:S02]  /*5210*/  @!UP0 USHF.R.U32.HI UR4, URZ, UR23, UR4 ;  /* 0x00000017ff048299 */ /* 0x000fe40008011604 */
[----:B------:R-:W-:Y:S02]  /*5220*/  UIMAD UR8, UR42, UR11, UR6 ;  /* 0x0000000b2a0872a4 */ /* 0x000fe4000f8e0206 */
[----:B------:R-:W-:Y:S02]  /*5230*/  @!UP0 USEL UR4, UR5, UR4, !UP1 ;  /* 0x0000000405048287 */ /* 0x000fe4000c800000 */
[----:B------:R-:W-:Y:S02]  /*5240*/  UISETP.NE.AND UP1, UPT, UR24, URZ, UPT ;  /* 0x000000ff1800728c */ /* 0x000fe4000bf25270 */
[----:B------:R-:W-:Y:S02]  /*5250*/  @!UP0 UIMAD UR8, UR7, UR8, UR4 ;  /* 0x00000008070882a4 */ /* 0x000fe4000f8e0204 */
[----:B------:R-:W-:Y:S02]  /*5260*/  @!UP0 UIADD3 UR9, UPT, UPT, UR10, -UR4, URZ ;  /* 0x800000040a098290 */ /* 0x000fe4000fffe0ff */
[----:B------:R-:W-:Y:S02]  /*5270*/  UIADD3 UR4, UPT, UPT, -UR5, URZ, URZ ;  /* 0x000000ff05047290 */ /* 0x000fe4000fffe1ff */
[----:B------:R-:W-:Y:S02]  /*5280*/  UIADD3 UR7, UPT, UPT, -UR6, URZ, URZ ;  /* 0x000000ff06077290 */ /* 0x000fe4000fffe1ff */
[----:B------:R-:W-:Y:S02]  /*5290*/  @!UP0 UIMAD UR6, UR9, UR42, UR5 ;  /* 0x0000002a090682a4 */ /* 0x000fe4000f8e0205 */
[----:B------:R-:W-:Y:S02]  /*52a0*/  UIMAD UR14, UR15, UR4, UR14 ;  /* 0x000000040f0e72a4 */ /* 0x000fe4000f8e020e */
[----:B------:R-:W-:Y:S01]  /*52b0*/  UIMAD UR13, UR46, UR7, UR13 ;  /* 0x000000072e0d72a4 */ /* 0x000fe2000f8e020d */
[----:B------:R-:W-:Y:S02]  /*52c0*/  @!UP0 UMOV UR5, UR8 ;  /* 0x0000000800058c82 */ /* 0x000fe40008000000 */
[----:B------:R-:W-:Y:S02]  /*52d0*/  UIMAD UR14, UR5, UR15, UR14 ;  /* 0x0000000f050e72a4 */ /* 0x000fe4000f8e020e */
[----:B------:R-:W-:Y:S11]  /*52e0*/  UIMAD UR13, UR6, UR46, UR13 ;  /* 0x0000002e060d72a4 */ /* 0x000ff6000f8e020d */
[----:B------:R-:W-:Y:S01]  /*52f0*/  @!UPT UIADD3 URZ, UPT, UPT, URZ, URZ, URZ ;  /* 0x000000fffffff290 */ /* 0x000fe2000fffe0ff */
.L_x_91:
[----:B------:R-:W3:Y:S01]  /*5300*/  @!UP3 LDCU.128 UR8, c[0x0][0xf10] ;  /* 0x0001e200ff08b7ac */ /* 0x000ee20008000c00 */
[----:B------:R-:W-:Y:S02]  /*5310*/  ISETP.NE.U32.AND P0, PT, RZ, UR30, PT ;  /* 0x0000001eff007c0c */ /* 0x000fe4000bf05070 */
[----:B------:R-:W-:Y:S02]  /*5320*/  SHF.L.U32 R4, R11, 0x1f, RZ ;  /* 0x0000001f0b047819 */ /* 0x000fe400000006ff */
[----:B------:R-:W-:Y:S01]  /*5330*/  ISETP.NE.AND.EX P0, PT, RZ, UR31, PT, P0 ;  /* 0x0000001fff007c0c */ /* 0x000fe2000bf05300 */
[----:B------:R-:W4:Y:S01]  /*5340*/  @!UP3 LDCU UR5, c[0x0][0xf0c] ;  /* 0x0001e180ff05b7ac */ /* 0x000f220008000800 */
[----:B------:R-:W-:Y:S02]  /*5350*/  USHF.L.U32 UR35, UR28, 0x7, URZ ;  /* 0x000000071c237899 */ /* 0x000fe400080006ff */
[----:B------:R-:W-:Y:S02]  /*5360*/  USHF.L.U32 UR34, UR12, 0x7, URZ ;  /* 0x000000070c227899 */ /* 0x000fe400080006ff */
[----:B---3--:R-:W-:Y:S07]  /*5370*/  UIMAD.WIDE.U32 UR6, UR14, UR8, URZ ;  /* 0x000000080e0672a5 */ /* 0x008fee000f8e00ff */
[----:B------:R-:W-:Y:S01]  /*5380*/  @!UP3 UMOV UR4, UR7 ;  /* 0x000000070004bc82 */ /* 0x000fe20008000000 */
[----:B----4-:R-:W-:Y:S02]  /*5390*/  @!UP3 UISETP.NE.AND UP0, UPT, UR5, 0x1, UPT ;  /* 0x000000010500b88c */ /* 0x010fe4000bf05270 */
[----:B------:R-:W-:Y:S02]  /*53a0*/  @!UP3 USHF.R.U32.HI UR4, URZ, UR9, UR4 ;  /* 0x00000009ff04b299 */ /* 0x000fe40008011604 */
[----:B------:R-:W-:Y:S02]  /*53b0*/  UIMAD.WIDE.U32 UR6, UR13, UR11, URZ ;  /* 0x0000000b0d0672a5 */ /* 0x000fe4000f8e00ff */
[----:B------:R-:W-:Y:S02]  /*53c0*/  @!UP3 USEL UR8, UR14, UR4, !UP0 ;  /* 0x000000040e08b287 */ /* 0x000fe4000c000000 */
[----:B------:R-:W-:Y:S03]  /*53d0*/  @!UP3 UISETP.NE.AND UP0, UPT, UR10, 0x1, UPT ;  /* 0x000000010a00b88c */ /* 0x000fe6000bf05270 */
[----:B------:R-:W-:Y:S02]  /*53e0*/  @!UP3 UMOV UR6, UR7 ;  /* 0x000000070006bc82 */ /* 0x000fe40008000000 */
[----:B------:R-:W3:Y:S02]  /*53f0*/  @!UP3 LDCU UR4, c[0x0][0xf20] ;  /* 0x0001e400ff04b7ac */ /* 0x000ee40008000800 */
[----:B---3--:R-:W-:Y:S04]  /*5400*/  @!UP3 USHF.R.U32.HI UR6, URZ, UR4, UR6 ;  /* 0x00000004ff06b299 */ /* 0x008fe80008011606 */
[----:B------:R-:W-:Y:S04]  /*5410*/  @!UP3 USEL UR6, UR13, UR6, !UP0 ;  /* 0x000000060d06b287 */ /* 0x000fe8000c000000 */
[----:B------:R-:W-:Y:S02]  /*5420*/  @!UP3 UIADD3 UR4, UPT, UPT, -UR8, UR6, URZ ;  /* 0x000000060804b290 */ /* 0x000fe4000fffe1ff */
[----:B------:R-:W-:Y:S02]  /*5430*/  @!UP3 UIADD3 UR6, UPT, UPT, UR8, -UR6, URZ ;  /* 0x800000060806b290 */ /* 0x000fe4000fffe0ff */
[----:B------:R-:W-:Y:S02]  /*5440*/  @!UP3 UIMAD UR14, UR4, UR5, UR14 ;  /* 0x00000005040eb2a4 */ /* 0x000fe4000f8e020e */
[----:B------:R-:W-:Y:S01]  /*5450*/  @!UP3 UIMAD UR13, UR6, UR10, UR13 ;  /* 0x0000000a060db2a4 */ /* 0x000fe2000f8e020d */
[----:B------:R-:W-:Y:S11]  /*5460*/  BRA.U UP4, `(.L_x_92) ;  /* 0x0000000104107547 */ /* 0x000ff6000b800000 */
[----:B--2---:R-:W-:Y:S04]  /*5470*/  MOV R0, UR48 ;  /* 0x0000003000007c02 */ /* 0x004fe80008000f00 */
[----:B------:R-:W-:Y:S04]  /*5480*/  SHF.L.U32 R5, R0, 0x1f, RZ ;  /* 0x0000001f00057819 */ /* 0x000fe800000006ff */
[----:B------:R-:W2:Y:S02]  /*5490*/  SYNCS.PHASECHK.TRANS64.TRYWAIT P1, [UR21+0xa8], R5 ;  /* 0x0000a805ff0075a7 */ /* 0x000ea40008021115 */
[----:B--2---:R-:W-:Y:S05]  /*54a0*/  @!P1 BRA `(.L_x_93) ;  /* 0x0000005400749947 */ /* 0x004fea0003800000 */
.L_x_92:
[----:B------:R-:W-:Y:S05]  /*54b0*/  BRA.U !UP6, `(.L_x_94) ;  /* 0x000000010e387547 */ /* 0x000fea000b800000 */
[----:B------:R-:W-:Y:S01]  /*54c0*/  UPLOP3.LUT UP1, UPT, UPT, UPT, UP5, 0x80, 0x8 ;  /* 0x000000000008789c */ /* 0x000fe20003f2f050 */
[----:B--2---:R-:W-:Y:S01]  /*54d0*/  HFMA2 R0, -RZ, RZ, 0, 5.9604644775390625e-08 ;  /* 0x00000001ff007431 */ /* 0x004fe200000001ff */
[----:B------:R-:W2:Y:S01]  /*54e0*/  LDCU.64 UR8, c[0x0][0x358] ;  /* 0x00006b00ff0877ac */ /* 0x000ea20008000a00 */
[----:B------:R-:W-:Y:S03]  /*54f0*/  IMAD.MOV.U32 R80, RZ, RZ, 0x1 ;  /* 0x00000001ff507424 */ /* 0x000fe600078e00ff */
[----:B------:R-:W-:Y:S05]  /*5500*/  PLOP3.LUT P1, PT, PT, PT, UP1, 0x80, 0x8 ;  /* 0x000000000008781c */ /* 0x000fea0003f2f018 */
[----:B------:R-:W3:Y:S01]  /*5510*/  @UP1 LDCU.64 UR4, c[0x0][0xc88] ;  /* 0x00019100ff0417ac */ /* 0x000ee20008000a00 */
[----:B------:R-:W-:Y:S07]  /*5520*/  @UP1 UIMAD UR6, UR36, UR30, URZ ;  /* 0x0000001e240612a4 */ /* 0x000fee000f8e02ff */
[----:B------:R-:W-:Y:S01]  /*5530*/  @!P1 PRMT R80, R0, 0x7610, R80 ;  /* 0x0000761000509816 */ /* 0x000fe20000000050 */
[----:B---3--:R-:W-:Y:S06]  /*5540*/  @UP1 UIMAD.WIDE UR4, UR6, 0x4, UR4 ;  /* 0x00000004060418a5 */ /* 0x008fec000f8e0204 */
[----:B------:R-:W-:Y:S01]  /*5550*/  IMAD.U32 R6, RZ, RZ, UR4 ;  /* 0x00000004ff067e24 */ /* 0x000fe2000f8e00ff */
[----:B------:R-:W-:Y:S04]  /*5560*/  MOV R7, UR5 ;  /* 0x0000000500077c02 */ /* 0x000fe80008000f00 */
[----:B------:R-:W3:Y:S01]  /*5570*/  @!UP1 LDCU UR4, c[0x0][0xc80] ;  /* 0x00019000ff0497ac */ /* 0x000ee20008000800 */
[----:B--2--5:R4:W5:Y:S02]  /*5580*/  @P1 LDG.E R41, desc[UR8][R6.64] ;  /* 0x0000000806291981 */ /* 0x024964000c1e1900 */
[----:B---34-:R-:W-:Y:S07]  /*5590*/  @!P1 IMAD.U32 R41, RZ, RZ, UR4 ;  /* 0x00000004ff299e24 */ /* 0x018fee000f8e00ff */
.L_x_94:
[----:B-----5:R-:W-:Y:S01]  /*55a0*/  @!P0 FSETP.EQ.AND P2, PT, R41, RZ, PT ;  /* 0x000000ff2900820b */ /* 0x020fe20003f42000 */
[----:B------:R-:W-:Y:S01]  /*55b0*/  @!UPT UIADD3 URZ, UPT, UPT, URZ, URZ, URZ ;  /* 0x000000fffffff290 */ /* 0x000fe2000fffe0ff */
[----:B------:R-:W-:Y:S11]  /*55c0*/  @!P0 BRA `(.L_x_95) ;  /* 0x0000000000148947 */ /* 0x000ff60003800000 */
[----:B------:R-:W-:Y:S02]  /*55d0*/  LOP3.LUT P0, RZ, R80, 0xff, RZ, 0xc0, !PT ;  /* 0x000000ff50ff7812 */ /* 0x000fe4000780c0ff */
[----:B------:R-:W-:Y:S04]  /*55e0*/  PLOP3.LUT P2, PT, PT, PT, UP1, 0x80, 0x8 ;  /* 0x000000000008781c */ /* 0x000fe80003f4f018 */
[----:B------:R-:W-:Y:S07]  /*55f0*/  PLOP3.LUT P2, PT, P2, PT, PT, 0x8, 0x80 ;  /* 0x000000000080781c */ /* 0x000fee000174e170 */
[----:B------:R-:W-:Y:S11]  /*5600*/  @P0 FSETP.EQ.AND P2, PT, R41, RZ, PT ;  /* 0x000000ff2900020b */ /* 0x000ff60003f42000 */
[----:B------:R-:W-:Y:S02]  /*5610*/  @!UPT UIADD3 URZ, UPT, UPT, URZ, URZ, URZ ;  /* 0x000000fffffff290 */ /* 0x000fe4000fffe0ff */
.L_x_95:
[----:B------:R-:W3:Y:S01]  /*5620*/  SYNCS.PHASECHK.TRANS64.TRYWAIT P0, [UR21+0x80], R4 ;  /* 0x00008004ff0075a7 */ /* 0x000ee20008001115 */
[----:B------:R-:W-:Y:S04]  /*5630*/  ELECT P1, URZ, PT ;  /* 0x0000000000ff782f */ /* 0x000fe80003820000 */
[----:B------:R-:W-:Y:S01]  /*5640*/  PLOP3.LUT P1, PT, P2, P1, PT, 0xf2, 0x2f ;  /* 0x00000000002f781c */ /* 0x000fe20001723e72 */
[----:B------:R-:W-:Y:S01]  /*5650*/  @!UPT UIADD3 URZ, UPT, UPT, URZ, URZ, URZ ;  /* 0x000000fffffff290 */ /* 0x000fe2000fffe0ff */
[----:B---3--:R-:W-:Y:S11]  /*5660*/  @!P0 BRA `(.L_x_96) ;  /* 0x00000054001c8947 */ /* 0x008ff60003800000 */
.L_x_186:
[----:B------:R-:W-:Y:S01]  /*5670*/  @!P1 IADD3 R2, P0, PT, R12, 0x980, RZ ;  /* 0x000009800c029810 */ /* 0x000fe20007f1e0ff */
[----:B------:R-:W-:Y:S01]  /*5680*/  VOTEU.ALL UP0, P1 ;  /* 0x0000000000ff7886 */ /* 0x000fe20000800000 */
[----:B------:R-:W-:Y:S01]  /*5690*/  UMOV UR6, 0x0 ;  /* 0x0000000000067882 */ /* 0x000fe20000000000 */
[----:B------:R-:W-:Y:S01]  /*56a0*/  UMOV UR7, 0x10000000 ;  /* 0x1000000000077882 */ /* 0x000fe20000000000 */
[----:B------:R-:W-:Y:S01]  /*56b0*/  @!P1 R2UR UR5, R2 ;  /* 0x00000000020592ca */ /* 0x000fe200000e0000 */
[----:B--2---:R-:W-:Y:S01]  /*56c0*/  @!P1 IMAD.X R0, RZ, RZ, R13, P0 ;  /* 0x000000ffff009224 */ /* 0x004fe200000e060d */
[----:B------:R-:W-:Y:S01]  /*56d0*/  @!UP0 UIADD3 UR32, UPT, UPT, UR21, 0x200, URZ ;  /* 0x0000020015208890 */ /* 0x000fe2000fffe0ff */
[----:B------:R-:W-:Y:S03]  /*56e0*/  VOTEU.ALL UP0, P1 ;  /* 0x0000000000ff7886 */ /* 0x000fe60000800000 */
[----:B------:R-:W-:Y:S01]  /*56f0*/  @!P1 R2UR UR4, R0 ;  /* 0x00000000000492ca */ /* 0x000fe200000e0000 */
[----:B------:R-:W-:Y:S06]  /*5700*/  @!P1 IMAD.MOV.U32 R0, RZ, RZ, 0x2000 ;  /* 0x00002000ff009424 */ /* 0x000fec00078e00ff */
[----:B------:R-:W-:Y:S06]  /*5710*/  IMAD.U32 R6, RZ, RZ, UR5 ;  /* 0x00000005ff067e24 */ /* 0x000fec000f8e00ff */
[----:B------:R-:W-:Y:S01]  /*5720*/  IMAD.U32 R7, RZ, RZ, UR4 ;  /* 0x00000004ff077e24 */ /* 0x000fe2000f8e00ff */
[----:B------:R-:W-:Y:S04]  /*5730*/  @!P1 R2UR UR4, R6 ;  /* 0x00000000060492ca */ /* 0x000fe800000e0000 */
[----:B------:R-:W-:Y:S11]  /*5740*/  @!P1 R2UR UR5, R7 ;  /* 0x00000000070592ca */ /* 0x000ff600000e0000 */
[----:B------:R-:W-:Y:S02]  /*5750*/  @!UPT UIADD3 URZ, UPT, UPT, URZ, URZ, URZ ;  /* 0x000000fffffff290 */ /* 0x000fe4000fffe0ff */
[----:B------:R2:W-:Y:S01]  /*5760*/  @!UP0 UTMALDG.3D [UR32], [UR4], desc[UR6] ;  /* 0x00000620040085b4 */ /* 0x0005e20008011000 */
[----:B------:R3:W-:Y:S01]  /*5770*/  @!P1 SYNCS.ARRIVE.TRANS64.RED.A0TR RZ, [UR21+0x60], R0 ;  /* 0x00006000ffff99a7 */ /* 0x0007e20008300415 */
[----:B--2---:R-:W-:Y:S09]  /*5780*/  UPRMT UR4, UR55, 0x654, UR33 ;  /* 0x0000065437047896 */ /* 0x004ff20008000021 */
[----:B------:R-:W-:Y:S01]  /*5790*/  SYNCS.ARRIVE.TRANS64.RED.A1T0 RZ, [UR4], RZ ;  /* 0x000000ffffff79a7 */ /* 0x000fe20008100404 */
[----:B------:R-:W2:Y:S02]  /*57a0*/  SYNCS.PHASECHK.TRANS64.TRYWAIT P0, [UR21+0x88], R4 ;  /* 0x00008804ff0075a7 */ /* 0x000ea40008001115 */
[----:B--23--:R-:W-:Y:S05]  /*57b0*/  @!P0 BRA `(.L_x_97) ;  /* 0x0000005000e08947 */ /* 0x00cfea0003800000 */
.L_x_188:
[----:B------:R-:W-:Y:S01]  /*57c0*/  @!P1 IADD3 R2, P0, PT, R12, 0x980, RZ ;  /* 0x000009800c029810 */ /* 0x000fe20007f1e0ff */
[----:B------:R-:W-:Y:S01]  /*57d0*/  VOTEU.ALL UP0, P1 ;  /* 0x0000000000ff7886 */ /* 0x000fe20000800000 */
[----:B------:R-:W-:Y:S01]  /*57e0*/  UMOV UR6, 0x0 ;  /* 0x0000000000067882 */ /* 0x000fe20000000000 */
[----:B------:R-:W-:Y:S01]  /*57f0*/  UMOV UR7, 0x10000000 ;  /* 0x1000000000077882 */ /* 0x000fe20000000000 */
[----:B------:R-:W-:Y:S01]  /*5800*/  @!P1 R2UR UR5, R2 ;  /* 0x00000000020592ca */ /* 0x000fe200000e0000 */
[----:B------:R-:W-:Y:S01]  /*5810*/  @!P1 IMAD.X R0, RZ, RZ, R13, P0 ;  /* 0x000000ffff009224 */ /* 0x000fe200000e060d */
[----:B------:R-:W-:Y:S02]  /*5820*/  @!UP0 UIADD3 UR26, UPT, UPT, UR34, 0x20, URZ ;  /* 0x00000020221a8890 */ /* 0x000fe4000fffe0ff */
[----:B------:R-:W-:Y:S02]  /*5830*/  @!UP0 UIADD3 UR24, UPT, UPT, UR21, 0x2200, URZ ;  /* 0x0000220015188890 */ /* 0x000fe4000fffe0ff */
[----:B------:R-:W-:Y:S01]  /*5840*/  @!P1 R2UR UR4, R0 ;  /* 0x00000000000492ca */ /* 0x000fe200000e0000 */
[----:B------:R-:W-:Y:S01]  /*5850*/  VOTEU.ALL UP0, P1 ;  /* 0x0000000000ff7886 */ /* 0x000fe20000800000 */
[----:B------:R-:W-:Y:S01]  /*5860*/  UMOV UR27, UR35 ;  /* 0x00000023001b7c82 */ /* 0x000fe20008000000 */
[----:B------:R-:W-:Y:S01]  /*5870*/  UMOV UR28, UR36 ;  /* 0x00000024001c7c82 */ /* 0x000fe20008000000 */
[----:B------:R-:W-:Y:S03]  /*5880*/  @!P1 IMAD.MOV.U32 R0, RZ, RZ, 0x2000 ;  /* 0x00002000ff009424 */ /* 0x000fe600078e00ff */
[----:B------:R-:W-:Y:S06]  /*5890*/  IMAD.U32 R6, RZ, RZ, UR5 ;  /* 0x00000005ff067e24 */ /* 0x000fec000f8e00ff */
[----:B------:R-:W-:Y:S01]  /*58a0*/  IMAD.U32 R7, RZ, RZ, UR4 ;  /* 0x00000004ff077e24 */ /* 0x000fe2000f8e00ff */
[----:B------:R-:W-:Y:S04]  /*58b0*/  @!P1 R2UR UR4, R6 ;  /* 0x00000000060492ca */ /* 0x000fe800000e0000 */
[----:B------:R-:W-:Y:S11]  /*58c0*/  @!P1 R2UR UR5, R7 ;  /* 0x00000000070592ca */ /* 0x000ff600000e0000 */
[----:B------:R-:W-:Y:S02]  /*58d0*/  @!UPT UIADD3 URZ, UPT, UPT, URZ, URZ, URZ ;  /* 0x000000fffffff290 */ /* 0x000fe4000fffe0ff */
[----:B------:R3:W-:Y:S01]  /*58e0*/  @!UP0 UTMALDG.3D [UR24], [UR4], desc[UR6] ;  /* 0x00000618040085b4 */ /* 0x0007e20008011000 */
[----:B------:R4:W-:Y:S01]  /*58f0*/  @!P1 SYNCS.ARRIVE.TRANS64.RED.A0TR RZ, [UR21+0x68], R0 ;  /* 0x00006800ffff99a7 */ /* 0x0009e20008300415 */
[----:B---3--:R-:W-:Y:S09]  /*5900*/  UPRMT UR4, UR55, 0x654, UR25 ;  /* 0x0000065437047896 */ /* 0x008ff20008000019 */
[----:B------:R-:W-:Y:S01]  /*5910*/  SYNCS.ARRIVE.TRANS64.RED.A1T0 RZ, [UR4], RZ ;  /* 0x000000ffffff79a7 */ /* 0x000fe20008100404 */
[----:B------:R-:W3:Y:S02]  /*5920*/  SYNCS.PHASECHK.TRANS64.TRYWAIT P0, [UR21+0x90], R4 ;  /* 0x00009004ff0075a7 */ /* 0x000ee40008001115 */
[----:B---34-:R-:W-:Y:S05]  /*5930*/  @!P0 BRA `(.L_x_98) ;  /* 0x0000005000988947 */ /* 0x018fea0003800000 */
.L_x_190:
[----:B------:R-:W-:Y:S01]  /*5940*/  @!P1 IADD3 R2, P0, PT, R12, 0x980, RZ ;  /* 0x000009800c029810 */ /* 0x000fe20007f1e0ff */
[----:B------:R-:W-:Y:S01]  /*5950*/  VOTEU.ALL UP0, P1 ;  /* 0x0000000000ff7886 */ /* 0x000fe20000800000 */
[----:B------:R-:W-:Y:S01]  /*5960*/  UMOV UR6, 0x0 ;  /* 0x0000000000067882 */ /* 0x000fe20000000000 */
[----:B------:R-:W-:Y:S01]  /*5970*/  UMOV UR7, 0x10000000 ;  /* 0x1000000000077882 */ /* 0x000fe20000000000 */
[----:B------:R-:W-:Y:S01]  /*5980*/  @!P1 R2UR UR5, R2 ;  /* 0x00000000020592ca */ /* 0x000fe200000e0000 */
[----:B------:R-:W-:Y:S01]  /*5990*/  @!P1 IMAD.X R0, RZ, RZ, R13, P0 ;  /* 0x000000ffff009224 */ /* 0x000fe200000e060d */
[----:B------:R-:W-:Y:S01]  /*59a0*/  @!UP0 UIADD3 UR18, UPT, UPT, UR34, 0x40, URZ ;  /* 0x0000004022128890 */ /* 0x000fe2000fffe0ff */
[----:B------:R-:W-:Y:S01]  /*59b0*/  VIADD R10, R10, 0x1 ;  /* 0x000000010a0a7836 */ /* 0x000fe20000000000 */
        /* <DEDUP_REMOVED lines=17> */
.L_x_192:
[----:B------:R-:W-:Y:S01]  /*5ad0*/  @!P1 IADD3 R2, P0, PT, R12, 0x980, RZ ;  /* 0x000009800c029810 */ /* 0x000fe20007f1e0ff */
[----:B------:R-:W-:Y:S01]  /*5ae0*/  VOTEU.ALL UP0, P1 ;  /* 0x0000000000ff7886 */ /* 0x000fe20000800000 */
[----:B------:R-:W-:Y:S01]  /*5af0*/  UMOV UR6, 0x0 ;  /* 0x0000000000067882 */ /* 0x000fe20000000000 */
[----:B------:R-:W-:Y:S01]  /*5b00*/  UMOV UR7, 0x10000000 ;  /* 0x1000000000077882 */ /* 0x000fe20000000000 */
[----:B------:R-:W-:Y:S01]  /*5b10*/  @!P1 R2UR UR5, R2 ;  /* 0x00000000020592ca */ /* 0x000fe200000e0000 */
[----:B------:R-:W-:Y:S01]  /*5b20*/  @!P1 IMAD.X R0, RZ, RZ, R13, P0 ;  /* 0x000000ffff009224 */ /* 0x000fe200000e060d */
[----:B------:R-:W-:Y:S01]  /*5b30*/  @!UP0 UIADD3 UR10, UPT, UPT, UR34, 0x60, URZ ;  /* 0x00000060220a8890 */ /* 0x000fe2000fffe0ff */
[----:B------:R-:W-:Y:S01]  /*5b40*/  R2UR UR16, R82 ;  /* 0x00000000521072ca */ /* 0x000fe200000e0000 */
[----:B------:R-:W-:Y:S01]  /*5b50*/  @!UP0 UIADD3 UR8, UPT, UPT, UR21, 0x6200, URZ ;  /* 0x0000620015088890 */ /* 0x000fe2000fffe0ff */
[----:B------:R-:W-:Y:S01]  /*5b60*/  ISETP.NE.AND P0, PT, R10, 0x2, PT ;  /* 0x000000020a00780c */ /* 0x000fe20003f05270 */
[----:B------:R-:W-:Y:S01]  /*5b70*/  @!UP0 UIADD3 UR9, UPT, UPT, UR21, 0x78, URZ ;  /* 0x0000007815098890 */ /* 0x000fe2000fffe0ff */
[----:B------:R-:W-:Y:S01]  /*5b80*/  @!P1 R2UR UR4, R0 ;  /* 0x00000000000492ca */ /* 0x000fe200000e0000 */
[----:B------:R-:W-:Y:S01]  /*5b90*/  VOTEU.ALL UP0, P1 ;  /* 0x0000000000ff7886 */ /* 0x000fe20000800000 */
[----:B------:R-:W-:Y:S01]  /*5ba0*/  UMOV UR11, UR35 ;  /* 0x00000023000b7c82 */ /* 0x000fe20008000000 */
[----:B------:R-:W-:Y:S01]  /*5bb0*/  UMOV UR12, UR36 ;  /* 0x00000024000c7c82 */ /* 0x000fe20008000000 */
[----:B------:R-:W-:Y:S01]  /*5bc0*/  SEL R0, RZ, 0x1, P0 ;  /* 0x00000001ff007807 */ /* 0x000fe20000000000 */
[----:B------:R-:W-:Y:S01]  /*5bd0*/  UIADD3 UR28, UPT, UPT, UR14, UR63, URZ ;  /* 0x0000003f0e1c7290 */ /* 0x000fe2000fffe0ff */
[----:B--2---:R-:W-:Y:S01]  /*5be0*/  IMAD.U32 R4, RZ, RZ, UR5 ;  /* 0x00000005ff047e24 */ /* 0x004fe2000f8e00ff */
[----:B------:R-:W-:Y:S01]  /*5bf0*/  LOP3.LUT R11, R11, 0x1, RZ, 0x3c, !PT ;  /* 0x000000010b0b7812 */ /* 0x000fe200078e3cff */
[----:B------:R-:W-:Y:S01]  /*5c00*/  UMOV UR36, UR29 ;  /* 0x0000001d00247c82 */ /* 0x000fe20008000000 */
[----:B------:R-:W-:Y:S01]  /*5c10*/  LOP3.LUT R9, R9, R0, RZ, 0x3c, !PT ;  /* 0x0000000009097212 */ /* 0x000fe200078e3cff */
[----:B------:R-:W-:Y:S01]  /*5c20*/  UPLOP3.LUT UP4, UPT, UPT, UPT, UPT, 0x80, 0x8 ;  /* 0x000000000008789c */ /* 0x000fe20003f8f070 */
[----:B------:R-:W-:Y:S02]  /*5c30*/  SEL R10, R10, RZ, P0 ;  /* 0x000000ff0a0a7207 */ /* 0x000fe40000000000 */
[----:B------:R-:W-:Y:S01]  /*5c40*/  IMAD.U32 R5, RZ, RZ, UR4 ;  /* 0x00000004ff057e24 */ /* 0x000fe2000f8e00ff */
[----:B------:R-:W-:Y:S04]  /*5c50*/  @!P1 R2UR UR4, R4 ;  /* 0x00000000040492ca */ /* 0x000fe800000e0000 */
[----:B------:R-:W-:Y:S11]  /*5c60*/  @!P1 R2UR UR5, R5 ;  /* 0x00000000050592ca */ /* 0x000ff600000e0000 */
[----:B------:R-:W-:Y:S02]  /*5c70*/  @!UPT UIADD3 URZ, UPT, UPT, URZ, URZ, URZ ;  /* 0x000000fffffff290 */ /* 0x000fe4000fffe0ff */
[----:B------:R2:W-:Y:S01]  /*5c80*/  @!UP0 UTMALDG.3D [UR8], [UR4], desc[UR6] ;  /* 0x00000608040085b4 */ /* 0x0005e20008011000 */
[----:B------:R3:W-:Y:S01]  /*5c90*/  @!P1 SYNCS.ARRIVE.TRANS64.RED.A0TR RZ, [UR21+0x78], R3 ;  /* 0x00007803ffff99a7 */ /* 0x0007e20008300415 */
[----:B------:R-:W-:Y:S01]  /*5ca0*/  SYNCS.ARRIVE.TRANS64.RED.A1T0 RZ, [UR39], RZ ;  /* 0x000000ffffff79a7 */ /* 0x000fe20008100427 */
[----:B--2---:R-:W-:Y:S01]  /*5cb0*/  UIADD3 UR12, UPT, UPT, UR13, UR16, URZ ;  /* 0x000000100d0c7290 */ /* 0x004fe2000fffe0ff */
[----:B------:R-:W-:Y:S11]  /*5cc0*/  BRA.U UP2, `(.L_x_100) ;  /* 0xfffffff102507547 */ /* 0x000ff6000b83ffff */
[----:B---3--:R-:W-:-:S04]  /*5cd0*/  SHF.L.U32 R3, R11, 0x1f, RZ ;  /* 0x0000001f0b037819 */ /* 0x008fc800000006ff */
[----:B------:R-:W2:Y:S02]  /*5ce0*/  SYNCS.PHASECHK.TRANS64.TRYWAIT P0, [UR21+0x80], R3 ;  /* 0x00008003ff0075a7 */ /* 0x000ea40008001115 */
[----:B--2---:R-:W-:Y:S05]  /*5cf0*/  @!P0 BRA `(.L_x_101) ;  /* 0x0000004c00d88947 */ /* 0x004fea0003800000 */
.L_x_194:
[----:B------:R-:W3:Y:S02]  /*5d00*/  SYNCS.PHASECHK.TRANS64.TRYWAIT P0, [UR21+0x88], R3 ;  /* 0x00008803ff0075a7 */ /* 0x000ee40008001115 */
[----:B---3--:R-:W-:Y:S05]  /*5d10*/  @!P0 BRA `(.L_x_102) ;  /* 0x0000004c00e88947 */ /* 0x008fea0003800000 */
.L_x_196:
[----:B------:R-:W3:Y:S02]  /*5d20*/  SYNCS.PHASECHK.TRANS64.TRYWAIT P0, [UR21+0x90], R3 ;  /* 0x00009003ff0075a7 */ /* 0x000ee40008001115 */
[----:B---3--:R-:W-:Y:S05]  /*5d30*/  @!P0 BRA `(.L_x_103) ;  /* 0x0000004c00f88947 */ /* 0x008fea0003800000 */
.L_x_198:
[----:B--2---:R-:W-:-:S07]  /*5d40*/  MOV R0, UR21 ;  /* 0x0000001500007c02 */ /* 0x004fce0008000f00 */
.L_x_104:
[----:B--2---:R-:W-:-:S04]  /*5d50*/  SHF.L.U32 R3, R11, 0x1f, RZ ;  /* 0x0000001f0b037819 */ /* 0x004fc800000006ff */
[----:B------:R2:W3:Y:S03]  /*5d60*/  SYNCS.PHASECHK.TRANS64.TRYWAIT P0, [R0+URZ+0x98], R3 ;  /* 0x00009803000075a7 */ /* 0x0004e600080011ff */
[----:B---3--:R-:W-:Y:S05]  /*5d70*/  @!P0 NANOSLEEP.SYNCS 0x989680 ;  /* 0x009896800000895d */ /* 0x008fea0003900000 */
[----:B------:R-:W3:Y:S02]  /*5d80*/  @!P0 SYNCS.PHASECHK.TRANS64 P0, [R0+URZ+0x98], R3 ;  /* 0x00009803000085a7 */ /* 0x000ee400080010ff */
[----:B-1-3--:R-:W-:Y:S05]  /*5d90*/  @P0 EXIT ;  /* 0x000000000000094d */ /* 0x00afea0003800000 */
[----:B------:R-:W-:Y:S05]  /*5da0*/  BRA `(.L_x_104) ;  /* 0xfffffffc00e87947 */ /* 0x000fea000383ffff */
.L_x_89:
[----:B------:R-:W-:-:S06]  /*5db0*/  UISETP.GE.AND UP0, UPT, UR20, 0x4, UPT ;  /* 0x000000041400788c */ /* 0x000fcc000bf06270 */
[----:B------:R-:W-:-:S13]  /*5dc0*/  PLOP3.LUT P0, PT, PT, PT, UP0, 0x80, 0x8 ;  /* 0x000000000008781c */ /* 0x000fda0003f0f008 */
[----:B-1----:R-:W-:Y:S05]  /*5dd0*/  @!P0 EXIT ;  /* 0x000000000000894d */ /* 0x002fea0003800000 */
[----:B------:R-:W-:Y:S01]  /*5de0*/  BAR.SYNC.DEFER_BLOCKING 0x6, 0xa0 ;  /* 0x0182800000007b1d */ /* 0x000fe20000010000 */
[C---:B------:R-:W-:Y:S01]  /*5df0*/  IMAD.SHL.U32 R2, R94.reuse, 0x20, RZ ;  /* 0x000000205e027824 */ /* 0x040fe200078e00ff */
[C---:B------:R-:W-:Y:S01]  /*5e00*/  SHF.L.U32 R37, R94.reuse, 0x10, RZ ;  /* 0x000000105e257819 */ /* 0x040fe200000006ff */
[C---:B------:R-:W-:Y:S01]  /*5e10*/  IMAD.SHL.U32 R93, R94.reuse, 0x4, RZ ;  /* 0x000000045e5d7824 */ /* 0x040fe200078e00ff */
[----:B------:R-:W-:Y:S01]  /*5e20*/  LOP3.LUT R95, R94, 0x60, RZ, 0xc0, !PT ;  /* 0x000000605e5f7812 */ /* 0x000fe200078ec0ff */
[----:B------:R-:W-:Y:S01]  /*5e30*/  HFMA2 R86, -RZ, RZ, 0, 0 ;  /* 0x00000000ff567431 */ /* 0x000fe200000001ff */
[----:B------:R-:W-:Y:S02]  /*5e40*/  UMOV UR44, 0x400 ;  /* 0x00000400002c7882 */ /* 0x000fe40000000000 */
[----:B------:R-:W1:Y:S01]  /*5e50*/  LDC.64 R78, c[0x0][0xcb0] ;  /* 0x00032c00ff4e7b82 */ /* 0x000e620000000a00 */
[----:B------:R-:W-:Y:S01]  /*5e60*/  ULEA UR44, UR55, UR44, 0x18 ;  /* 0x0000002c372c7291 */ /* 0x000fe2000f8ec0ff */
[----:B------:R-:W-:Y:S01]  /*5e70*/  LOP3.LUT R6, R2, 0xc0, RZ, 0xc0, !PT ;  /* 0x000000c002067812 */ /* 0x000fe200078ec0ff */
[----:B------:R-:W2:Y:S01]  /*5e80*/  LDCU.64 UR6, c[0x0][0xc90] ;  /* 0x00019200ff0677ac */ /* 0x000ea20008000a00 */
[----:B------:R-:W-:Y:S01]  /*5e90*/  LOP3.LUT R92, R94, 0x2, RZ, 0xc0, !PT ;  /* 0x000000025e5c7812 */ /* 0x000fe200078ec0ff */
[----:B------:R-:W-:Y:S01]  /*5ea0*/  IMAD.MOV.U32 R90, RZ, RZ, 0x1 ;  /* 0x00000001ff5a7424 */ /* 0x000fe200078e00ff */
[----:B------:R-:W-:Y:S01]  /*5eb0*/  LOP3.LUT R93, R6, 0x18, R93, 0xf8, !PT ;  /* 0x00000018065d7812 */ /* 0x000fe200078ef85d */
[----:B------:R-:W-:Y:S01]  /*5ec0*/  UIADD3 UR4, UPT, UPT, UR44, 0x200, URZ ;  /* 0x000002002c047890 */ /* 0x000fe2000fffe0ff */
[----:B------:R-:W3:Y:S01]  /*5ed0*/  LDC.64 R76, c[0x0][0xca8] ;  /* 0x00032a00ff4c7b82 */ /* 0x000ee20000000a00 */
[----:B------:R-:W-:Y:S01]  /*5ee0*/  LOP3.LUT R37, R37, 0x600000, RZ, 0xc0, !PT ;  /* 0x0060000025257812 */ /* 0x000fe200078ec0ff */
[----:B------:R-:W-:Y:S01]  /*5ef0*/  IMAD.MOV.U32 R36, RZ, RZ, RZ ;  /* 0x000000ffff247224 */ /* 0x000fe200078e00ff */
[----:B------:R-:W-:-:S02]  /*5f00*/  LOP3.LUT R93, R93, 0xf20, R2, 0xf8, !PT ;  /* 0x00000f205d5d7812 */ /* 0x000fc400078ef802 */
[----:B------:R-:W-:Y:S01]  /*5f10*/  CS2R R88, SRZ ;  /* 0x0000000000587805 */ /* 0x000fe2000001ff00 */
[----:B------:R-:W-:Y:S01]  /*5f20*/  IMAD.U32 R84, RZ, RZ, UR4 ;  /* 0x00000004ff547e24 */ /* 0x000fe2000f8e00ff */
[----:B------:R-:W-:Y:S01]  /*5f30*/  LOP3.LUT R94, R94, 0x4, RZ, 0xc0, !PT ;  /* 0x000000045e5e7812 */ /* 0x000fe200078ec0ff */
[----:B------:R-:W4:Y:S01]  /*5f40*/  LDCU UR60, c[0x0][0x370] ;  /* 0x00006e00ff3c77ac */ /* 0x000f220008000800 */
[----:B------:R-:W4:Y:S02]  /*5f50*/  LDS R0, [UR44+0x140] ;  /* 0x0001402cff007984 */ /* 0x000f240008000800 */
[----:B------:R-:W-:Y:S01]  /*5f60*/  LEA R93, R93, R84, 0x1 ;  /* 0x000000545d5d7211 */ /* 0x000fe200078e08ff */
[----:B------:R-:W1:Y:S01]  /*5f70*/  LDCU UR43, c[0x0][0xf0c] ;  /* 0x0001e180ff2b77ac */ /* 0x000e620008000800 */
[----:B--2---:R-:W-:Y:S01]  /*5f80*/  IMAD.U32 R97, RZ, RZ, UR6 ;  /* 0x00000006ff617e24 */ /* 0x004fe2000f8e00ff */
[----:B------:R-:W-:Y:S02]  /*5f90*/  MOV R96, UR7 ;  /* 0x0000000700607c02 */ /* 0x000fe40008000f00 */
[--C-:B------:R-:W-:Y:S01]  /*5fa0*/  IMAD R92, R92, -0x10, R93.reuse ;  /* 0xfffffff05c5c7824 */ /* 0x100fe200078e025d */
[----:B------:R-:W2:Y:S01]  /*5fb0*/  LDCU UR39, c[0x0][0xf30] ;  /* 0x0001e600ff2777ac */ /* 0x000ea20008000800 */
[----:B------:R-:W-:Y:S01]  /*5fc0*/  IMAD R91, R94, -0x10, R93 ;  /* 0xfffffff05e5b7824 */ /* 0x000fe200078e025d */
[----:B------:R-:W1:Y:S01]  /*5fd0*/  LDCU.64 UR52, c[0x0][0xc88] ;  /* 0x00019100ff3477ac */ /* 0x000e620008000a00 */
[----:B------:R-:W1:Y:S01]  /*5fe0*/  LDCU.64 UR40, c[0x0][0xf28] ;  /* 0x0001e500ff2877ac */ /* 0x000e620008000a00 */
[----:B------:R-:W1:Y:S01]  /*5ff0*/  LDCU.128 UR56, c[0x0][0xf10] ;  /* 0x0001e200ff3877ac */ /* 0x000e620008000c00 */
[----:B------:R-:W1:Y:S01]  /*6000*/  LDCU UR54, c[0x0][0x374] ;  /* 0x00006e80ff3677ac */ /* 0x000e620008000800 */
[----:B------:R-:W-:Y:S01]  /*6010*/  UMOV UR47, URZ ;  /* 0x000000ff002f7c82 */ /* 0x000fe20008000000 */
[----:B------:R-:W-:Y:S01]  /*6020*/  UMOV UR46, URZ ;  /* 0x000000ff002e7c82 */ /* 0x000fe20008000000 */
[----:B-1234-:R-:W-:-:S07]  /*6030*/  IMAD.IADD R37, R0, 0x1, R37 ;  /* 0x0000000100257824 */ /* 0x01efce00078e0225 */
.L_x_148:
[----:B------:R-:W-:Y:S02]  /*6040*/  LEA R3, R86, UR44, 0x3 ;  /* 0x0000002c56037c11 */ /* 0x000fe4000f8e18ff */
[----:B------:R-:W-:Y:S02]  /*6050*/  SHF.L.U32 R0, R88, 0x1f, RZ ;  /* 0x0000001f58007819 */ /* 0x000fe400000006ff */
[----:B------:R-:W-:Y:S02]  /*6060*/  LEA R5, R86, UR44, 0x4 ;  /* 0x0000002c56057c11 */ /* 0x000fe4000f8e20ff */
[----:B-1----:R-:W1:Y:S02]  /*6070*/  SYNCS.PHASECHK.TRANS64.TRYWAIT P0, [R3+URZ+0xb0], R0 ;  /* 0x0000b000030075a7 */ /* 0x002e6400080011ff */
[----:B-12---:R-:W-:Y:S05]  /*6080*/  @!P0 BRA `(.L_x_105) ;  /* 0x0000004c003c8947 */ /* 0x006fea0003800000 */
.L_x_199:
[----:B------:R-:W2:Y:S01]  /*6090*/  LDS.128 R4, [R5+0x120] ;  /* 0x0001200005047984 */ /* 0x000ea20000000c00 */
        /* <DEDUP_REMOVED lines=10> */
[----:B------:R-:W-:Y:S01]  /*6140*/  PLOP3.LUT P0, PT, PT, PT, UP1, 0x80, 0x8 ;  /* 0x000000000008781c */ /* 0x000fe20003f0f018 */
[----:B------:R-:W-:Y:S11]  /*6150*/  UP2UR UR62, UPR, URZ, 0x2 ;  /* 0x00000002ff3e7883 */ /* 0x000ff60008000000 */
[----:B------:R-:W-:Y:S01]  /*6160*/  @!UPT UIADD3 URZ, UPT, UPT, URZ, URZ, URZ ;  /* 0x000000fffffff290 */ /* 0x000fe2000fffe0ff */
[----:B-1----:R-:W-:Y:S02]  /*6170*/  @P0 SHF.R.U32.HI R0, RZ, 0x10, R5 ;  /* 0x00000010ff000819 */ /* 0x002fe40000011605 */
        /* <DEDUP_REMOVED lines=12> */
[----:B------:R-:W2:Y:S01]  /*6240*/  LDCU UR13, c[0x0][0xf20] ;  /* 0x0001e400ff0d77ac */ /* 0x000ea20008000800 */
[----:B------:R-:W-:Y:S02]  /*6250*/  UIMAD.WIDE.U32 UR4, UR54, UR59, URZ ;  /* 0x0000003b360472a5 */ /* 0x000fe4000f8e00ff */
[----:B------:R-:W-:Y:S02]  /*6260*/  UIMAD.WIDE.U32 UR6, UR60, UR56, URZ ;  /* 0x000000383c0672a5 */ /* 0x000fe4000f8e00ff */
[----:B------:R-:W-:Y:S02]  /*6270*/  UISETP.NE.AND UP0, UPT, UR58, 0x1, UPT ;  /* 0x000000013a00788c */ /* 0x000fe4000bf05270 */
[----:B------:R-:W-:Y:S02]  /*6280*/  UIMAD.WIDE.U32 UR8, UR37, UR59, URZ ;  /* 0x0000003b250872a5 */ /* 0x000fe4000f8e00ff */
[----:B------:R-:W-:Y:S02]  /*6290*/  UIMAD.WIDE.U32 UR10, UR38, UR56, URZ ;  /* 0x00000038260a72a5 */ /* 0x000fe4000f8e00ff */
[----:B------:R-:W-:Y:S02]  /*62a0*/  UISETP.NE.AND UP1, UPT, UR43, 0x1, UPT ;  /* 0x000000012b00788c */ /* 0x000fe4000bf25270 */
[----:B------:R-:W-:Y:S01]  /*62b0*/  UISETP.NE.AND UP2, UPT, UR42, 0x1, UPT ;  /* 0x000000012a00788c */ /* 0x000fe2000bf45270 */
[----:B------:R-:W-:Y:S02]  /*62c0*/  UMOV UR4, UR5 ;  /* 0x0000000500047c82 */ /* 0x000fe40008000000 */
[----:B--2---:R-:W-:Y:S03]  /*62d0*/  USHF.R.U32.HI UR5, URZ, UR13, UR4 ;  /* 0x0000000dff057299 */ /* 0x004fe60008011604 */
[----:B------:R-:W-:Y:S02]  /*62e0*/  UMOV UR4, UR7 ;  /* 0x0000000700047c82 */ /* 0x000fe40008000000 */
[----:B------:R-:W-:Y:S02]  /*62f0*/  USHF.R.U32.HI UR7, URZ, UR57, UR4 ;  /* 0x00000039ff077299 */ /* 0x000fe40008011604 */
[----:B------:R-:W-:Y:S02]  /*6300*/  USEL UR4, UR54, UR5, !UP0 ;  /* 0x0000000536047287 */ /* 0x000fe4000c000000 */
[----:B------:R-:W-:Y:S01]  /*6310*/  USEL UR7, UR60, UR7, !UP1 ;  /* 0x000000073c077287 */ /* 0x000fe2000c800000 */
[----:B------:R-:W-:Y:S01]  /*6320*/  UMOV UR5, UR9 ;  /* 0x0000000900057c82 */ /* 0x000fe20008000000 */
[----:B------:R-:W-:Y:S02]  /*6330*/  UIMAD.WIDE.U32 UR8, UR4, UR40, URZ ;  /* 0x00000028040872a5 */ /* 0x000fe4000f8e00ff */
[----:B------:R-:W-:Y:S03]  /*6340*/  USHF.R.U32.HI UR6, URZ, UR13, UR5 ;  /* 0x0000000dff067299 */ /* 0x000fe60008011605 */
[----:B------:R-:W-:Y:S01]  /*6350*/  UMOV UR5, UR11 ;  /* 0x0000000b00057c82 */ /* 0x000fe20008000000 */
[----:B------:R-:W-:Y:S02]  /*6360*/  UIMAD.WIDE.U32 UR10, UR7, UR40, URZ ;  /* 0x00000028070a72a5 */ /* 0x000fe4000f8e00ff */
[----:B------:R-:W-:Y:S02]  /*6370*/  USHF.R.U32.HI UR13, URZ, UR57, UR5 ;  /* 0x00000039ff0d7299 */ /* 0x000fe40008011605 */
[----:B------:R-:W-:Y:S01]  /*6380*/  USEL UR6, UR37, UR6, !UP0 ;  /* 0x0000000625067287 */ /* 0x000fe2000c000000 */
[----:B------:R-:W-:Y:S02]  /*6390*/  UMOV UR5, UR9 ;  /* 0x0000000900057c82 */ /* 0x000fe40008000000 */
[----:B------:R-:W-:Y:S01]  /*63a0*/  UMOV UR10, UR11 ;  /* 0x0000000b000a7c82 */ /* 0x000fe20008000000 */
[----:B------:R-:W-:Y:S02]  /*63b0*/  @UP2 USHF.R.U32.HI UR4, URZ, UR41, UR5 ;  /* 0x00000029ff042299 */ /* 0x000fe40008011605 */
[----:B------:R-:W-:Y:S02]  /*63c0*/  @UP2 USHF.R.U32.HI UR7, URZ, UR41, UR10 ;  /* 0x00000029ff072299 */ /* 0x000fe4000801160a */
[----:B------:R-:W-:Y:S02]  /*63d0*/  UIMAD UR4, UR42, UR4, URZ ;  /* 0x000000042a0472a4 */ /* 0x000fe4000f8e02ff */
[----:B------:R-:W-:Y:S02]  /*63e0*/  UIMAD.WIDE.U32 UR10, UR6, UR40, URZ ;  /* 0x00000028060a72a5 */ /* 0x000fe4000f8e00ff */
[----:B------:R-:W-:Y:S02]  /*63f0*/  USEL UR5, UR38, UR13, !UP1 ;  /* 0x0000000d26057287 */ /* 0x000fe4000c800000 */
[----:B------:R-:W-:Y:S02]  /*6400*/  UIMAD UR8, UR42, UR7, URZ ;  /* 0x000000072a0872a4 */ /* 0x000fe4000f8e02ff */
[----:B------:R-:W-:Y:S03]  /*6410*/  UISETP.GE.AND UP0, UPT, UR6, UR4, UPT ;  /* 0x000000040600728c */ /* 0x000fe6000bf06270 */
[----:B------:R-:W-:Y:S01]  /*6420*/  UMOV UR4, UR11 ;  /* 0x0000000b00047c82 */ /* 0x000fe20008000000 */
[----:B------:R-:W-:Y:S02]  /*6430*/  UISETP.GE.OR UP0, UPT, UR5, UR8, UP0 ;  /* 0x000000080500728c */ /* 0x000fe40008706670 */
[----:B------:R-:W-:Y:S02]  /*6440*/  USHF.R.U32.HI UR4, URZ, UR41, UR4 ;  /* 0x00000029ff047299 */ /* 0x000fe40008011604 */
[----:B------:R-:W-:Y:S02]  /*6450*/  UIMAD.WIDE.U32 UR8, UR5, UR40, URZ ;  /* 0x00000028050872a5 */ /* 0x000fe4000f8e00ff */
[----:B------:R-:W-:Y:S02]  /*6460*/  USEL UR11, UR6, UR4, !UP2 ;  /* 0x00000004060b7287 */ /* 0x000fe4000d000000 */
[----:B------:R-:W-:Y:S02]  /*6470*/  UIADD3 UR8, UPT, UPT, -UR5, URZ, URZ ;  /* 0x000000ff05087290 */ /* 0x000fe4000fffe1ff */
[----:B------:R-:W-:Y:S01]  /*6480*/  UIADD3 UR10, UPT, UPT, -UR11, URZ, URZ ;  /* 0x000000ff0b0a7290 */ /* 0x000fe2000fffe1ff */
[----:B------:R-:W-:Y:S01]  /*6490*/  @!UP0 UMOV UR4, UR9 ;  /* 0x0000000900048c82 */ /* 0x000fe20008000000 */
[----:B------:R-:W-:Y:S02]  /*64a0*/  UIADD3 UR9, UPT, UPT, -UR6, URZ, URZ ;  /* 0x000000ff06097290 */ /* 0x000fe4000fffe1ff */
[----:B------:R-:W-:Y:S02]  /*64b0*/  @!UP0 USHF.R.U32.HI UR4, URZ, UR41, UR4 ;  /* 0x00000029ff048299 */ /* 0x000fe40008011604 */
[----:B------:R-:W-:Y:S02]  /*64c0*/  UIMAD UR10, UR42, UR10, UR6 ;  /* 0x0000000a2a0a72a4 */ /* 0x000fe4000f8e0206 */
[----:B------:R-:W-:Y:S04]  /*64d0*/  @!UP0 USEL UR4, UR5, UR4, !UP2 ;  /* 0x0000000405048287 */ /* 0x000fe8000d000000 */
[----:B------:R-:W-:Y:S02]  /*64e0*/  @!UP0 UIMAD UR10, UR7, UR10, UR4 ;  /* 0x0000000a070a82a4 */ /* 0x000fe4000f8e0204 */
[----:B------:R-:W-:Y:S02]  /*64f0*/  @!UP0 UIADD3 UR11, UPT, UPT, UR11, -UR4, URZ ;  /* 0x800000040b0b8290 */ /* 0x000fe4000fffe0ff */
[----:B------:R-:W-:Y:S02]  /*6500*/  UIMAD UR7, UR43, UR8, UR38 ;  /* 0x000000082b0772a4 */ /* 0x000fe4000f8e0226 */
[----:B------:R-:W-:Y:S02]  /*6510*/  @!UP0 UIMAD UR6, UR11, UR42, UR5 ;  /* 0x0000002a0b0682a4 */ /* 0x000fe4000f8e0205 */
[----:B------:R-:W-:Y:S01]  /*6520*/  UIMAD UR4, UR58, UR9, UR37 ;  /* 0x000000093a0472a4 */ /* 0x000fe2000f8e0225 */
[----:B------:R-:W-:Y:S02]  /*6530*/  @!UP0 UMOV UR5, UR10 ;  /* 0x0000000a00058c82 */ /* 0x000fe40008000000 */
[----:B------:R-:W-:Y:S02]  /*6540*/  UIMAD UR38, UR5, UR43, UR7 ;  /* 0x0000002b052672a4 */ /* 0x000fe4000f8e0207 */
[----:B------:R-:W-:Y:S11]  /*6550*/  UIMAD UR37, UR6, UR58, UR4 ;  /* 0x0000003a062572a4 */ /* 0x000ff6000f8e0204 */
[----:B------:R-:W-:Y:S01]  /*6560*/  @!UPT UIADD3 URZ, UPT, UPT, URZ, URZ, URZ ;  /* 0x000000fffffff290 */ /* 0x000fe2000fffe0ff */
.L_x_106:
[----:B------:R-:W-:Y:S01]  /*6570*/  UISETP.NE.AND UP0, UPT, UR39, 0x1, UPT ;  /* 0x000000012700788c */ /* 0x000fe2000bf05270 */
[----:B------:R-:W-:Y:S01]  /*6580*/  LOP3.LUT P0, RZ, R84, 0x1b0, RZ, 0xc0, !PT ;  /* 0x000001b054ff7812 */ /* 0x000fe2000780c0ff */
[----:B------:R-:W-:Y:S01]  /*6590*/  USHF.L.U32 UR49, UR12, 0x7, URZ ;  /* 0x000000070c317899 */ /* 0x000fe200080006ff */
[----:B------:R-:W-:Y:S01]  /*65a0*/  BSSY.RECONVERGENT B6, `(.L_x_107) ;  /* 0x0000034000067945 */ /* 0x000fe20003800200 */
[----:B------:R-:W-:Y:S01]  /*65b0*/  USHF.L.U32 UR50, UR28, 0x7, URZ ;  /* 0x000000071c327899 */ /* 0x000fe200080006ff */
[----:B------:R-:W-:Y:S06]  /*65c0*/  IADD3 R86, PT, PT, R86, 0x1, RZ ;  /* 0x0000000156567810 */ /* 0x000fec0007ffe0ff */
[----:B------:R-:W2:Y:S01]  /*65d0*/  @!UP0 LDCU.128 UR16, c[0x0][0xf10] ;  /* 0x0001e200ff1087ac */ /* 0x000ea20008000c00 */
[----:B------:R-:W3:Y:S01]  /*65e0*/  @!UP0 LDCU UR5, c[0x0][0xf0c] ;  /* 0x0001e180ff0587ac */ /* 0x000ee20008000800 */
[----:B------:R-:W4:Y:S01]  /*65f0*/  @!UP0 LDCU UR10, c[0x0][0xf20] ;  /* 0x0001e400ff0a87ac */ /* 0x000f220008000800 */
[----:B--2---:R-:W-:Y:S02]  /*6600*/  UIMAD.WIDE.U32 UR8, UR38, UR16, URZ ;  /* 0x00000010260872a5 */ /* 0x004fe4000f8e00ff */
[----:B------:R-:W-:Y:S02]  /*6610*/  UIMAD.WIDE.U32 UR6, UR37, UR19, URZ ;  /* 0x00000013250672a5 */ /* 0x000fe4000f8e00ff */
[----:B------:R-:W-:Y:S03]  /*6620*/  @!UP0 UISETP.NE.AND UP1, UPT, UR18, 0x1, UPT ;  /* 0x000000011200888c */ /* 0x000fe6000bf25270 */
[----:B------:R-:W-:Y:S01]  /*6630*/  @!UP0 UMOV UR4, UR9 ;  /* 0x0000000900048c82 */ /* 0x000fe20008000000 */
[----:B---3--:R-:W-:Y:S02]  /*6640*/  @!UP0 UISETP.NE.AND UP2, UPT, UR5, 0x1, UPT ;  /* 0x000000010500888c */ /* 0x008fe4000bf45270 */
[----:B------:R-:W-:Y:S01]  /*6650*/  @!UP0 USHF.R.U32.HI UR4, URZ, UR17, UR4 ;  /* 0x00000011ff048299 */ /* 0x000fe20008011604 */
[----:B------:R-:W-:Y:S02]  /*6660*/  @!UP0 UMOV UR6, UR7 ;  /* 0x0000000700068c82 */ /* 0x000fe40008000000 */
[----:B----4-:R-:W-:Y:S02]  /*6670*/  @!UP0 USHF.R.U32.HI UR6, URZ, UR10, UR6 ;  /* 0x0000000aff068299 */ /* 0x010fe40008011606 */
[----:B------:R-:W-:Y:S02]  /*6680*/  @!UP0 USEL UR7, UR38, UR4, !UP2 ;  /* 0x0000000426078287 */ /* 0x000fe4000d000000 */
[----:B------:R-:W-:Y:S04]  /*6690*/  @!UP0 USEL UR6, UR37, UR6, !UP1 ;  /* 0x0000000625068287 */ /* 0x000fe8000c800000 */
[----:B------:R-:W-:Y:S02]  /*66a0*/  @!UP0 UIADD3 UR4, UPT, UPT, -UR7, UR6, URZ ;  /* 0x0000000607048290 */ /* 0x000fe4000fffe1ff */
[----:B------:R-:W-:Y:S02]  /*66b0*/  @!UP0 UIADD3 UR6, UPT, UPT, UR7, -UR6, URZ ;  /* 0x8000000607068290 */ /* 0x000fe4000fffe0ff */
[----:B------:R-:W-:Y:S02]  /*66c0*/  @!UP0 UIMAD UR38, UR4, UR5, UR38 ;  /* 0x00000005042682a4 */ /* 0x000fe4000f8e0226 */
[----:B------:R-:W-:Y:S01]  /*66d0*/  @!UP0 UIMAD UR37, UR6, UR18, UR37 ;  /* 0x00000012062582a4 */ /* 0x000fe2000f8e0225 */
[----:B------:R-:W-:Y:S11]  /*66e0*/  @!P0 BRA `(.L_x_108) ;  /* 0x00000000007c8947 */ /* 0x000ff60003800000 */
[----:B------:R-:W2:Y:S01]  /*66f0*/  LDCU.64 UR8, c[0x4][0x80] ;  /* 0x01001000ff0877ac */ /* 0x000ea20008000a00 */
[----:B------:R-:W-:Y:S01]  /*6700*/  MOV R2, 0x0 ;  /* 0x0000000000027802 */ /* 0x000fe20000000f00 */
[----:B------:R-:W-:Y:S02]  /*6710*/  HFMA2 R12, -RZ, RZ, 0, 5.9604644775390625e-08 ;  /* 0x00000001ff0c7431 */ /* 0x000fe400000001ff */
[----:B------:R-:W-:Y:S01]  /*6720*/  IMAD.MOV.U32 R8, RZ, RZ, 0x70 ;  /* 0x00000070ff087424 */ /* 0x000fe200078e00ff */
[----:B------:R3:W4:Y:S01]  /*6730*/  LDC.64 R14, c[0x4][R2] ;  /* 0x01000000020e7b82 */ /* 0x0007220000000a00 */
[----:B------:R-:W1:Y:S01]  /*6740*/  LDCU.64 UR6, c[0x4][0x88] ;  /* 0x01001100ff0677ac */ /* 0x000e620008000a00 */
[----:B------:R-:W-:Y:S01]  /*6750*/  IMAD.MOV.U32 R13, RZ, RZ, RZ ;  /* 0x000000ffff0d7224 */ /* 0x000fe200078e00ff */
[----:B------:R-:W1:Y:S01]  /*6760*/  LDCU.64 UR4, c[0x4][0x8] ;  /* 0x01000100ff0477ac */ /* 0x000e620008000a00 */
[----:B--2---:R-:W-:Y:S01]  /*6770*/  MOV R5, UR9 ;  /* 0x0000000900057c02 */ /* 0x004fe20008000f00 */
[----:B------:R-:W-:Y:S01]  /*6780*/  IMAD.U32 R4, RZ, RZ, UR8 ;  /* 0x00000008ff047e24 */ /* 0x000fe2000f8e00ff */
[----:B-1----:R-:W-:Y:S01]  /*6790*/  MOV R7, UR7 ;  /* 0x0000000700077c02 */ /* 0x002fe20008000f00 */
[----:B------:R-:W-:Y:S01]  /*67a0*/  IMAD.U32 R6, RZ, RZ, UR6 ;  /* 0x00000006ff067e24 */ /* 0x000fe2000f8e00ff */
[----:B------:R-:W-:Y:S01]  /*67b0*/  MOV R11, UR5 ;  /* 0x00000005000b7c02 */ /* 0x000fe20008000f00 */
[----:B------:R-:W-:Y:S02]  /*67c0*/  IMAD.U32 R10, RZ, RZ, UR4 ;  /* 0x00000004ff0a7e24 */ /* 0x000fe4000f8e00ff */
[----:B------:R-:W-:Y:S07]  /*67d0*/  LEPC R20, `(.L_x_109) ;  /* 0x000000001014794e */ /* 0x000fee0000000000 */
[----:B---345:R-:W-:Y:S05]  /*67e0*/  CALL.ABS.NOINC R14 ;  /* 0x000000000e007343 */ /* 0x038fea0003c00000 */
.L_x_109:
[----:B------:R-:W1:Y:S01]  /*67f0*/  LDCU.64 UR8, c[0x4][0x80] ;  /* 0x01001000ff0877ac */ /* 0x000e620008000a00 */
[----:B------:R-:W2:Y:S01]  /*6800*/  LDC.64 R2, c[0x4][R2] ;  /* 0x0100000002027b82 */ /* 0x000ea20000000a00 */
[----:B------:R-:W-:Y:S02]  /*6810*/  HFMA2 R12, -RZ, RZ, 0, 5.9604644775390625e-08 ;  /* 0x00000001ff0c7431 */ /* 0x000fe400000001ff */
[----:B------:R-:W-:Y:S02]  /*6820*/  IMAD.MOV.U32 R8, RZ, RZ, 0x70 ;  /* 0x00000070ff087424 */ /* 0x000fe400078e00ff */
[----:B------:R-:W-:Y:S01]  /*6830*/  IMAD.MOV.U32 R13, RZ, RZ, RZ ;  /* 0x000000ffff0d7224 */ /* 0x000fe200078e00ff */
[----:B------:R-:W3:Y:S01]  /*6840*/  LDCU.64 UR6, c[0x4][0x88] ;  /* 0x01001100ff0677ac */ /* 0x000ee20008000a00 */
[----:B------:R-:W4:Y:S01]  /*6850*/  LDCU.64 UR4, c[0x4][0x8] ;  /* 0x01000100ff0477ac */ /* 0x000f220008000a00 */
[----:B-1----:R-:W-:Y:S02]  /*6860*/  MOV R4, UR8 ;  /* 0x0000000800047c02 */ /* 0x002fe40008000f00 */
[----:B------:R-:W-:Y:S02]  /*6870*/  MOV R5, UR9 ;  /* 0x0000000900057c02 */ /* 0x000fe40008000f00 */
[----:B---3--:R-:W-:Y:S01]  /*6880*/  MOV R7, UR7 ;  /* 0x0000000700077c02 */ /* 0x008fe20008000f00 */
[----:B------:R-:W-:Y:S01]  /*6890*/  IMAD.U32 R6, RZ, RZ, UR6 ;  /* 0x00000006ff067e24 */ /* 0x000fe2000f8e00ff */
[----:B----4-:R-:W-:Y:S01]  /*68a0*/  MOV R11, UR5 ;  /* 0x00000005000b7c02 */ /* 0x010fe20008000f00 */
[----:B------:R-:W-:Y:S02]  /*68b0*/  IMAD.U32 R10, RZ, RZ, UR4 ;  /* 0x00000004ff0a7e24 */ /* 0x000fe4000f8e00ff */
[----:B------:R-:W-:Y:S07]  /*68c0*/  LEPC R20, `(.L_x_108) ;  /* 0x000000001014794e */ /* 0x000fee0000000000 */
[----:B--2---:R-:W-:Y:S05]  /*68d0*/  CALL.ABS.NOINC R2 ;  /* 0x0000000002007343 */ /* 0x004fea0003c00000 */
.L_x_108:
[----:B------:R-:W-:Y:S05]  /*68e0*/  BSYNC.RECONVERGENT B6 ;  /* 0x0000000000067941 */ /* 0x000fea0003800200 */
.L_x_107:
[----:B------:R-:W-:Y:S02]  /*68f0*/  R2UR UR6, R83 ;  /* 0x00000000530672ca */ /* 0x000fe400000e0000 */
[----:B------:R-:W-:Y:S02]  /*6900*/  R2UR UR5, R97 ;  /* 0x00000000610572ca */ /* 0x000fe400000e0000 */
[----:B------:R-:W-:Y:S02]  /*6910*/  R2UR UR4, R96 ;  /* 0x00000000600472ca */ /* 0x000fe400000e0000 */
[----:B------:R-:W-:Y:S02]  /*6920*/  ISETP.NE.U32.AND P4, PT, R78, RZ, PT ;  /* 0x000000ff4e00720c */ /* 0x000fe40003f85070 */
[----:B------:R-:W-:Y:S02]  /*6930*/  ISETP.NE.U32.AND P2, PT, RZ, UR52, PT ;  /* 0x00000034ff007c0c */ /* 0x000fe4000bf45070 */
[----:B------:R-:W-:Y:S02]  /*6940*/  ISETP.NE.AND.EX P4, PT, R79, RZ, PT, P4 ;  /* 0x000000ff4f00720c */ /* 0x000fe40003f85340 */
[----:B------:R-:W-:Y:S01]  /*6950*/  ISETP.NE.AND.EX P2, PT, RZ, UR53, PT, P2 ;  /* 0x00000035ff007c0c */ /* 0x000fe2000bf45320 */
[----:B------:R-:W-:Y:S02]  /*6960*/  UISETP.NE.AND UP2, UPT, UR6, URZ, UPT ;  /* 0x000000ff0600728c */ /* 0x000fe4000bf45270 */
[----:B------:R-:W-:Y:S04]  /*6970*/  UISETP.NE.U32.AND UP0, UPT, UR5, URZ, UPT ;  /* 0x000000ff0500728c */ /* 0x000fe8000bf05070 */
[----:B------:R-:W-:Y:S01]  /*6980*/  UISETP.NE.AND.EX UP1, UPT, UR4, URZ, UPT, UP0 ;  /* 0x000000ff0400728c */ /* 0x000fe2000bf25300 */
[----:B------:R-:W-:Y:S01]  /*6990*/  PLOP3.LUT P1, PT, PT, PT, UP2, 0x80, 0x8 ;  /* 0x000000000008781c */ /* 0x000fe20003f2f028 */
[----:B------:R-:W-:Y:S03]  /*69a0*/  UPLOP3.LUT UP0, UPT, UPT, UPT, UPT, 0x40, 0x4 ;  /* 0x000000000004789c */ /* 0x000fe60003f0e870 */
[----:B------:R-:W-:Y:S06]  /*69b0*/  @UP2 UPLOP3.LUT UP0, UPT, UPT, UPT, UP1, 0x80, 0x8 ;  /* 0x000000000008289c */ /* 0x000fec0003f0f010 */
[----:B------:R-:W-:Y:S01]  /*69c0*/  PLOP3.LUT P0, PT, PT, PT, UP0, 0x80, 0x8 ;  /* 0x000000000008781c */ /* 0x000fe20003f0f008 */
[----:B------:R-:W-:Y:S01]  /*69d0*/  @!UPT UIADD3 URZ, UPT, UPT, URZ, URZ, URZ ;  /* 0x000000fffffff290 */ /* 0x000fe2000fffe0ff */
[----:B------:R-:W-:Y:S11]  /*69e0*/  BRA.U !UP1, `(.L_x_110) ;  /* 0x0000000109407547 */ /* 0x000ff6000b800000 */
[----:B------:R-:W-:Y:S01]  /*69f0*/  UISETP.NE.U32.AND UP0, UPT, UR52, URZ, UPT ;  /* 0x000000ff3400728c */ /* 0x000fe2000bf05070 */
[----:B------:R-:W-:Y:S01]  /*6a00*/  R2UR UR6, R97 ;  /* 0x00000000610672ca */ /* 0x000fe200000e0000 */
[----:B------:R-:W2:Y:S01]  /*6a10*/  LDCU.64 UR8, c[0x0][0x358] ;  /* 0x00006b00ff0877ac */ /* 0x000ea20008000a00 */
[----:B------:R-:W-:Y:S02]  /*6a20*/  HFMA2 R80, -RZ, RZ, 0, 5.9604644775390625e-08 ;  /* 0x00000001ff507431 */ /* 0x000fe400000001ff */
[----:B-1----:R-:W-:Y:S01]  /*6a30*/  IMAD.MOV.U32 R0, RZ, RZ, 0x1 ;  /* 0x00000001ff007424 */ /* 0x002fe200078e00ff */
[----:B------:R-:W-:Y:S06]  /*6a40*/  UISETP.NE.AND.EX UP0, UPT, UR53, URZ, UPT, UP0 ;  /* 0x000000ff3500728c */ /* 0x000fec000bf05300 */
[----:B------:R-:W-:Y:S05]  /*6a50*/  PLOP3.LUT P3, PT, PT, PT, UP0, 0x80, 0x8 ;  /* 0x000000000008781c */ /* 0x000fea0003f6f008 */
[----:B------:R-:W1:Y:S01]  /*6a60*/  @UP0 LDCU.64 UR4, c[0x0][0xc88] ;  /* 0x00019100ff0407ac */ /* 0x000e620008000a00 */
[----:B------:R-:W-:Y:S07]  /*6a70*/  @UP0 UIMAD UR6, UR36, UR6, URZ ;  /* 0x00000006240602a4 */ /* 0x000fee000f8e02ff */
[----:B------:R-:W-:Y:S01]  /*6a80*/  @!P3 PRMT R80, R0, 0x7610, R80 ;  /* 0x000076100050b816 */ /* 0x000fe20000000050 */
[----:B-1----:R-:W-:Y:S06]  /*6a90*/  @UP0 UIMAD.WIDE UR4, UR6, 0x4, UR4 ;  /* 0x00000004060408a5 */ /* 0x002fec000f8e0204 */
[----:B------:R-:W-:Y:S02]  /*6aa0*/  IMAD.U32 R2, RZ, RZ, UR4 ;  /* 0x00000004ff027e24 */ /* 0x000fe4000f8e00ff */
[----:B------:R-:W-:Y:S03]  /*6ab0*/  IMAD.U32 R3, RZ, RZ, UR5 ;  /* 0x00000005ff037e24 */ /* 0x000fe6000f8e00ff */
[----:B------:R-:W1:Y:S02]  /*6ac0*/  @!UP0 LDCU UR4, c[0x0][0xc80] ;  /* 0x00019000ff0487ac */ /* 0x000e640008000800 */
[----:B--2--5:R2:W5:Y:S02]  /*6ad0*/  @P3 LDG.E R41, desc[UR8][R2.64] ;  /* 0x0000000802293981 */ /* 0x024564000c1e1900 */
[----:B-12---:R-:W-:Y:S02]  /*6ae0*/  @!P3 MOV R41, UR4 ;  /* 0x000000040029bc02 */ /* 0x006fe40008000f00 */
.L_x_110:
[----:B------:R-:W-:Y:S05]  /*6af0*/  @!P4 BRA `(.L_x_111) ;  /* 0x000000000024c947 */ /* 0x000fea0003800000 */
[----:B------:R-:W-:Y:S01]  /*6b00*/  ISETP.NE.U32.AND P3, PT, R76, RZ, PT ;  /* 0x000000ff4c00720c */ /* 0x000fe20003f65070 */
[----:B------:R-:W2:Y:S03]  /*6b10*/  LDCU.64 UR4, c[0x0][0x358] ;  /* 0x00006b00ff0477ac */ /* 0x000ea60008000a00 */
[----:B------:R-:W-:Y:S11]  /*6b20*/  ISETP.NE.AND.EX P3, PT, R77, RZ, PT, P3 ;  /* 0x000000ff4d00720c */ /* 0x000ff60003f65330 */
[----:B------:R-:W-:Y:S02]  /*6b30*/  @!UPT UIADD3 URZ, UPT, UPT, URZ, URZ, URZ ;  /* 0x000000fffffff290 */ /* 0x000fe4000fffe0ff */
[----:B------:R-:W3:Y:S01]  /*6b40*/  @P3 LDC.64 R2, c[0x0][0xca8] ;  /* 0x00032a00ff023b82 */ /* 0x000ee20000000a00 */
[----:B-1----:R-:W-:Y:S04]  /*6b50*/  @P3 IMAD R0, R78, UR36, RZ ;  /* 0x000000244e003c24 */ /* 0x002fe8000f8e02ff */
[----:B---3--:R-:W-:Y:S05]  /*6b60*/  @P3 IMAD.WIDE R2, R0, 0x4, R2 ;  /* 0x0000000400023825 */ /* 0x008fea00078e0202 */
[----:B--2--5:R2:W5:Y:S02]  /*6b70*/  @P3 LDG.E R38, desc[UR4][R2.64] ;  /* 0x0000000402263981 */ /* 0x024564000c1e1900 */
[----:B--2---:R-:W3:Y:S02]  /*6b80*/  @!P3 LDC R38, c[0x0][0xca0] ;  /* 0x00032800ff26bb82 */ /* 0x004ee40000000800 */
.L_x_111:
[----:B-----5:R-:W-:Y:S01]  /*6b90*/  FSETP.NEU.AND P3, PT, R41, RZ, PT ;  /* 0x000000ff2900720b */ /* 0x020fe20003f6d000 */
[----:B------:R-:W-:Y:S01]  /*6ba0*/  BSSY B1, `(.L_x_112) ;  /* 0x0000039000017945 */ /* 0x000fe20003800000 */
[----:B------:R-:W-:Y:S01]  /*6bb0*/  SEL R3, RZ, 0xffffffff, P2 ;  /* 0xffffffffff037807 */ /* 0x000fe20001000000 */
[----:B------:R-:W-:Y:S01]  /*6bc0*/  IMAD.MOV.U32 R47, RZ, RZ, 0x1 ;  /* 0x00000001ff2f7424 */ /* 0x000fe200078e00ff */
[----:B------:R-:W-:Y:S01]  /*6bd0*/  @P1 LOP3.LUT P2, RZ, R80, 0xff, RZ, 0xc0, !PT ;  /* 0x000000ff50ff1812 */ /* 0x000fe2000784c0ff */
[----:B------:R-:W-:Y:S01]  /*6be0*/  IMAD R39, R36, 0x80, R37 ;  /* 0x0000008024277824 */ /* 0x000fe200078e0225 */
[----:B------:R-:W-:Y:S01]  /*6bf0*/  @P1 SEL R2, RZ, 0xffffffff, P3 ;  /* 0xffffffffff021807 */ /* 0x000fe20001800000 */
[----:B------:R-:W-:Y:S01]  /*6c00*/  IMAD R87, R94, -0x10, R92 ;  /* 0xfffffff05e577824 */ /* 0x000fe200078e025c */
[----:B------:R-:W-:Y:S01]  /*6c10*/  LOP3.LUT R90, R90, 0x1, RZ, 0x3c, !PT ;  /* 0x000000015a5a7812 */ /* 0x000fe200078e3cff */
[----:B------:R-:W-:Y:S01]  /*6c20*/  IMAD.MOV.U32 R46, RZ, RZ, RZ ;  /* 0x000000ffff2e7224 */ /* 0x000fe200078e00ff */
[----:B------:R-:W-:Y:S02]  /*6c30*/  @P0 SEL R2, R3, R2, !P2 ;  /* 0x0000000203020207 */ /* 0x000fe40005000000 */
[----:B------:R-:W-:Y:S02]  /*6c40*/  CS2R R74, SRZ ;  /* 0x00000000004a7805 */ /* 0x000fe4000001ff00 */
[----:B------:R-:W-:Y:S02]  /*6c50*/  LEA R99, R36, UR44, 0x3 ;  /* 0x0000002c24637c11 */ /* 0x000fe4000f8e18ff */
[----:B------:R-:W-:Y:S02]  /*6c60*/  CS2R R72, SRZ ;  /* 0x0000000000487805 */ /* 0x000fe4000001ff00 */
[----:B------:R-:W-:Y:S02]  /*6c70*/  @P1 LOP3.LUT R2, R2, 0x1, RZ, 0xc0, !PT ;  /* 0x0000000102021812 */ /* 0x000fe400078ec0ff */
[----:B------:R-:W-:Y:S02]  /*6c80*/  CS2R R66, SRZ ;  /* 0x0000000000427805 */ /* 0x000fe4000001ff00 */
[----:B-1----:R-:W-:Y:S02]  /*6c90*/  SHF.L.U32 R0, R89, 0x1f, RZ ;  /* 0x0000001f59007819 */ /* 0x002fe400000006ff */
[----:B------:R-:W-:Y:S02]  /*6ca0*/  CS2R R64, SRZ ;  /* 0x0000000000407805 */ /* 0x000fe4000001ff00 */
[----:B------:R-:W-:Y:S02]  /*6cb0*/  ISETP.NE.U32.OR P5, PT, R2, 0x1, !P1 ;  /* 0x000000010200780c */ /* 0x000fe40004fa5470 */
[----:B------:R-:W-:Y:S02]  /*6cc0*/  CS2R R58, SRZ ;  /* 0x00000000003a7805 */ /* 0x000fe4000001ff00 */
[----:B------:R-:W-:Y:S02]  /*6cd0*/  PLOP3.LUT P2, PT, PT, PT, UP1, 0x80, 0x8 ;  /* 0x000000000008781c */ /* 0x000fe40003f4f018 */
[----:B------:R-:W-:Y:S02]  /*6ce0*/  CS2R R56, SRZ ;  /* 0x0000000000387805 */ /* 0x000fe4000001ff00 */
[----:B------:R-:W-:Y:S02]  /*6cf0*/  LOP3.LUT P4, R85, R80, 0xff, RZ, 0xc0, !PT ;  /* 0x000000ff50557812 */ /* 0x000fe4000788c0ff */
[----:B------:R-:W-:Y:S02]  /*6d00*/  CS2R R50, SRZ ;  /* 0x0000000000327805 */ /* 0x000fe4000001ff00 */
[----:B------:R-:W-:Y:S02]  /*6d10*/  SEL R2, RZ, 0xffffffff, P3 ;  /* 0xffffffffff027807 */ /* 0x000fe40001800000 */
[----:B------:R-:W-:Y:S02]  /*6d20*/  CS2R R48, SRZ ;  /* 0x0000000000307805 */ /* 0x000fe4000001ff00 */
[----:B------:R-:W-:Y:S02]  /*6d30*/  P2R R98, PR, RZ, 0x20 ;  /* 0x00000020ff627803 */ /* 0x000fe40000000000 */
[----:B------:R-:W-:Y:S02]  /*6d40*/  @P5 SHF.L.U32 R4, R90, 0x1f, RZ ;  /* 0x0000001f5a045819 */ /* 0x000fe400000006ff */
[----:B------:R-:W-:Y:S02]  /*6d50*/  @P2 SEL R2, R3, R2, !P4 ;  /* 0x0000000203022207 */ /* 0x000fe40006000000 */
[----:B------:R-:W1:Y:S02]  /*6d60*/  @P5 SYNCS.PHASECHK.TRANS64.TRYWAIT P1, [UR44+0x60], R4 ;  /* 0x00006004ff0055a7 */ /* 0x000e64000802112c */
[----:B------:R-:W-:Y:S04]  /*6d70*/  LOP3.LUT R2, R2, 0x1, RZ, 0xc0, !PT ;  /* 0x0000000102027812 */ /* 0x000fe800078ec0ff */
[----:B------:R-:W-:Y:S04]  /*6d80*/  ISETP.NE.U32.AND P2, PT, R2, 0x1, PT ;  /* 0x000000010200780c */ /* 0x000fe80003f45070 */
[----:B------:R-:W-:Y:S01]  /*6d90*/  P2R R60, PR, RZ, 0x4 ;  /* 0x00000004ff3c7803 */ /* 0x000fe20000000000 */
[----:B------:R2:W4:Y:S01]  /*6da0*/  SYNCS.PHASECHK.TRANS64.TRYWAIT P0, [R99+URZ+0xd0], R0 ;  /* 0x0000d000630075a7 */ /* 0x00052200080011ff */
[----:B-1----:R-:W-:Y:S01]  /*6db0*/  @P5 SEL R47, RZ, 0x1, !P1 ;  /* 0x00000001ff2f5807 */ /* 0x002fe20004800000 */
[----:B--2---:R-:W-:Y:S06]  /*6dc0*/  @!P5 BRA `(.L_x_113) ;  /* 0x000000000058d947 */ /* 0x004fec0003800000 */
[----:B------:R-:W-:Y:S01]  /*6dd0*/  IMAD.MOV.U32 R75, RZ, RZ, RZ ;  /* 0x000000ffff4b7224 */ /* 0x000fe200078e00ff */
[----:B------:R-:W-:Y:S01]  /*6de0*/  ISETP.NE.AND P1, PT, R47, RZ, PT ;  /* 0x000000ff2f00720c */ /* 0x000fe20003f25270 */
[----:B------:R-:W-:Y:S01]  /*6df0*/  BSSY B0, `(.L_x_114) ;  /* 0x000000c000007945 */ /* 0x000fe20003800000 */
[----:B------:R-:W-:Y:S02]  /*6e00*/  CS2R R50, SRZ ;  /* 0x0000000000327805 */ /* 0x000fe4000001ff00 */
[----:B------:R-:W-:Y:S02]  /*6e10*/  CS2R R48, SRZ ;  /* 0x0000000000307805 */ /* 0x000fe4000001ff00 */
[----:B------:R-:W-:Y:S02]  /*6e20*/  CS2R R58, SRZ ;  /* 0x00000000003a7805 */ /* 0x000fe4000001ff00 */
[----:B------:R-:W-:Y:S02]  /*6e30*/  CS2R R56, SRZ ;  /* 0x0000000000387805 */ /* 0x000fe4000001ff00 */
[----:B------:R-:W-:Y:S02]  /*6e40*/  CS2R R66, SRZ ;  /* 0x0000000000427805 */ /* 0x000fe4000001ff00 */
[----:B------:R-:W-:Y:S02]  /*6e50*/  CS2R R64, SRZ ;  /* 0x0000000000407805 */ /* 0x000fe4000001ff00 */
[----:B------:R-:W-:Y:S01]  /*6e60*/  CS2R R72, SRZ ;  /* 0x0000000000487805 */ /* 0x000fe2000001ff00 */
[----:B------:R-:W-:Y:S06]  /*6e70*/  @P1 BRA `(.L_x_115) ;  /* 0x00000000000c1947 */ /* 0x000fec0003800000 */
[----:B------:R-:W-:Y:S04]  /*6e80*/  SHF.L.U32 R3, R90, 0x1f, RZ ;  /* 0x0000001f5a037819 */ /* 0x000fe800000006ff */
[----:B------:R-:W1:Y:S02]  /*6e90*/  SYNCS.PHASECHK.TRANS64.TRYWAIT P1, [UR44+0x60], R3 ;  /* 0x00006003ff0075a7 */ /* 0x000e64000802112c */
[----:B-1----:R-:W-:Y:S05]  /*6ea0*/  @!P1 BRA `(.L_x_116) ;  /* 0x0000003c00c89947 */ /* 0x002fea0003800000 */
.L_x_115:
[----:B------:R-:W-:Y:S05]  /*6eb0*/  BSYNC B0 ;  /* 0x0000000000007941 */ /* 0x000fea0003800000 */
.L_x_114:
[----:B------:R-:W-:Y:S01]  /*6ec0*/  ISETP.NE.AND P1, PT, R60, RZ, PT ;  /* 0x000000ff3c00720c */ /* 0x000fe20003f25270 */
[----:B------:R-:W-:Y:S11]  /*6ed0*/  HFMA2 R46, -RZ, RZ, 0, 5.9604644775390625e-08 ;  /* 0x00000001ff2e7431 */ /* 0x000ff600000001ff */
[----:B------:R-:W-:Y:S01]  /*6ee0*/  @!UPT UIADD3 URZ, UPT, UPT, URZ, URZ, URZ ;  /* 0x000000fffffff290 */ /* 0x000fe2000fffe0ff */
[----:B------:R2:W1:Y:S04]  /*6ef0*/  @P1 LDS.128 R48, [R93] ;  /* 0x000000005d301984 */ /* 0x0004680000000c00 */
[----:B------:R2:W1:Y:S04]  /*6f00*/  @P1 LDS.128 R56, [R92+0x10] ;  /* 0x000010005c381984 */ /* 0x0004680000000c00 */
[----:B------:R2:W1:Y:S04]  /*6f10*/  @P1 LDS.128 R64, [R91+0x20] ;  /* 0x000020005b401984 */ /* 0x0004680000000c00 */
[----:B------:R2:W1:Y:S02]  /*6f20*/  @P1 LDS.128 R72, [R87+0x30] ;  /* 0x0000300057481984 */ /* 0x0004640000000c00 */
.L_x_113:
[----:B------:R-:W-:Y:S05]  /*6f30*/  BSYNC B1 ;  /* 0x0000000000017941 */ /* 0x000fea0003800000 */
.L_x_112:
[----:B-1----:R-:W-:Y:S04]  /*6f40*/  SHF.R.U32.HI R2, RZ, 0x15, R39 ;  /* 0x00000015ff027819 */ /* 0x002fe80000011627 */
[----:B------:R-:W-:Y:S01]  /*6f50*/  LOP3.LUT P1, RZ, R2, 0x3, R81, 0x48, !PT ;  /* 0x0000000302ff7812 */ /* 0x000fe20007824851 */
[----:B------:R-:W-:Y:S01]  /*6f60*/  @!UPT UIADD3 URZ, UPT, UPT, URZ, URZ, URZ ;  /* 0x000000fffffff290 */ /* 0x000fe2000fffe0ff */
[----:B----4-:R-:W-:Y:S11]  /*6f70*/  @P0 BRA `(.L_x_117) ;  /* 0x0000000000080947 */ /* 0x010ff60003800000 */
[----:B------:R-:W1:Y:S02]  /*6f80*/  SYNCS.PHASECHK.TRANS64.TRYWAIT P0, [R99+URZ+0xd0], R0 ;  /* 0x0000d000630075a7 */ /* 0x000e6400080011ff */
[----:B-1----:R-:W-:Y:S05]  /*6f90*/  @!P0 BRA `(.L_x_118) ;  /* 0x0000003c00a48947 */ /* 0x002fea0003800000 */
.L_x_117:
[----:B------:R-:W-:Y:S05]  /*6fa0*/  @!P1 BRA `(.L_x_119) ;  /* 0x0000000000409947 */ /* 0x000fea0003800000 */
[----:B------:R-:W4:Y:S01]  /*6fb0*/  LDCU.64 UR8, c[0x4][0x70] ;  /* 0x01000e00ff0877ac */ /* 0x000f220008000a00 */
[----:B------:R-:W-:Y:S01]  /*6fc0*/  MOV R3, 0x0 ;  /* 0x0000000000037802 */ /* 0x000fe20000000f00 */
[----:B------:R-:W-:Y:S02]  /*6fd0*/  HFMA2 R12, -RZ, RZ, 0, 5.9604644775390625e-08 ;  /* 0x00000001ff0c7431 */ /* 0x000fe400000001ff */
[----:B------:R-:W-:Y:S02]  /*6fe0*/  IMAD.MOV.U32 R8, RZ, RZ, 0x192 ;  /* 0x00000192ff087424 */ /* 0x000fe400078e00ff */
[----:B------:R-:W-:Y:S01]  /*6ff0*/  IMAD.MOV.U32 R13, RZ, RZ, RZ ;  /* 0x000000ffff0d7224 */ /* 0x000fe200078e00ff */
[----:B------:R-:W5:Y:S01]  /*7000*/  LDCU.64 UR6, c[0x4][0x78] ;  /* 0x01000f00ff0677ac */ /* 0x000f620008000a00 */
[----:B------:R-:W1:Y:S01]  /*7010*/  LDC.64 R2, c[0x4][R3] ;  /* 0x0100000003027b82 */ /* 0x000e620000000a00 */
[----:B------:R-:W2:Y:S01]  /*7020*/  LDCU.64 UR4, c[0x4][0x10] ;  /* 0x01000200ff0477ac */ /* 0x000ea20008000a00 */
[----:B----4-:R-:W-:Y:S01]  /*7030*/  MOV R5, UR9 ;  /* 0x0000000900057c02 */ /* 0x010fe20008000f00 */
[----:B------:R-:W-:Y:S01]  /*7040*/  IMAD.U32 R4, RZ, RZ, UR8 ;  /* 0x00000008ff047e24 */ /* 0x000fe2000f8e00ff */
[----:B-----5:R-:W-:Y:S01]  /*7050*/  MOV R7, UR7 ;  /* 0x0000000700077c02 */ /* 0x020fe20008000f00 */
[----:B------:R-:W-:Y:S01]  /*7060*/  IMAD.U32 R6, RZ, RZ, UR6 ;  /* 0x00000006ff067e24 */ /* 0x000fe2000f8e00ff */
[----:B--2---:R-:W-:Y:S01]  /*7070*/  MOV R11, UR5 ;  /* 0x00000005000b7c02 */ /* 0x004fe20008000f00 */
[----:B------:R-:W-:Y:S02]  /*7080*/  IMAD.U32 R10, RZ, RZ, UR4 ;  /* 0x00000004ff0a7e24 */ /* 0x000fe4000f8e00ff */
[----:B------:R-:W-:Y:S07]  /*7090*/  LEPC R20, `(.L_x_119) ;  /* 0x000000001014794e */ /* 0x000fee0000000000 */
[----:B-1-3--:R-:W-:Y:S05]  /*70a0*/  CALL.ABS.NOINC R2 ;  /* 0x0000000002007343 */ /* 0x00afea0003c00000 */
.L_x_119:
[C---:B------:R-:W-:Y:S01]  /*70b0*/  SHF.L.U32 R40, R48.reuse, 0x10, RZ ;  /* 0x0000001030287819 */ /* 0x040fe200000006ff */
[----:B------:R-:W-:Y:S05]  /*70c0*/  WARPSYNC.ALL ;  /* 0x0000000000007948 */ /* 0x000fea0003800000 */
[----:B------:R-:W-:Y:S01]  /*70d0*/  R2UR UR4, R39 ;  /* 0x00000000270472ca */ /* 0x000fe200000e0000 */
[----:B------:R-:W-:Y:S01]  /*70e0*/  BSSY.RECONVERGENT B0, `(.L_x_120) ;  /* 0x0000088000007945 */ /* 0x000fe20003800200 */
[----:B------:R-:W-:Y:S02]  /*70f0*/  LOP3.LUT R43, R48, 0xffff0000, RZ, 0xc0, !PT ;  /* 0xffff0000302b7812 */ /* 0x000fe400078ec0ff */
[----:B------:R-:W-:Y:S02]  /*7100*/  SHF.L.U32 R42, R49, 0x10, RZ ;  /* 0x00000010312a7819 */ /* 0x000fe400000006ff */
[----:B------:R-:W-:Y:S02]  /*7110*/  SHF.L.U32 R45, R51, 0x10, RZ ;  /* 0x00000010332d7819 */ /* 0x000fe400000006ff */
[----:B------:R-:W-:Y:S02]  /*7120*/  LOP3.LUT R44, R75, 0xffff0000, RZ, 0xc0, !PT ;  /* 0xffff00004b2c7812 */ /* 0x000fe400078ec0ff */
[----:B------:R-:W-:Y:S03]  /*7130*/  ISETP.NE.AND P0, PT, R95, RZ, PT ;  /* 0x000000ff5f00720c */ /* 0x000fe60003f05270 */
[----:B------:R-:W1:Y:S02]  /*7140*/  LDTM.x32 R4, tmem[UR4] ;  /* 0x00000004000479ee */ /* 0x000e6400082c0000 */
[C---:B-1-3--:R-:W-:Y:S01]  /*7150*/  FMUL R0, R38.reuse, R4 ;  /* 0x0000000426007220 */ /* 0x04afe20000400000 */
[C---:B------:R-:W-:Y:S01]  /*7160*/  FMUL R2, R38.reuse, R5 ;  /* 0x0000000526027220 */ /* 0x040fe20000400000 */
[C---:B------:R-:W-:Y:S01]  /*7170*/  FMUL R3, R38.reuse, R6 ;  /* 0x0000000626037220 */ /* 0x040fe20000400000 */
[----:B------:R-:W-:Y:S01]  /*7180*/  FMUL R7, R38, R7 ;  /* 0x0000000726077220 */ /* 0x000fe20000400000 */
[----:B------:R-:W-:Y:S01]  /*7190*/  FFMA R0, R41, R40, R0 ;  /* 0x0000002829007223 */ /* 0x000fe20000000000 */
[----:B------:R-:W-:Y:S01]  /*71a0*/  LOP3.LUT R40, R49, 0xffff0000, RZ, 0xc0, !PT ;  /* 0xffff000031287812 */ /* 0x000fe200078ec0ff */
[C---:B------:R-:W-:Y:S01]  /*71b0*/  FFMA R2, R41.reuse, R43, R2 ;  /* 0x0000002b29027223 */ /* 0x040fe20000000002 */
[C---:B------:R-:W-:Y:S01]  /*71c0*/  SHF.L.U32 R43, R50.reuse, 0x10, RZ ;  /* 0x00000010322b7819 */ /* 0x040fe200000006ff */
[C---:B------:R-:W-:Y:S01]  /*71d0*/  FFMA R3, R41.reuse, R42, R3 ;  /* 0x0000002a29037223 */ /* 0x040fe20000000003 */
[----:B------:R-:W-:Y:S01]  /*71e0*/  LOP3.LUT R42, R50, 0xffff0000, RZ, 0xc0, !PT ;  /* 0xffff0000322a7812 */ /* 0x000fe200078ec0ff */
[----:B------:R-:W-:Y:S01]  /*71f0*/  FMUL R4, R38, R8 ;  /* 0x0000000826047220 */ /* 0x000fe20000400000 */
[----:B------:R-:W-:Y:S01]  /*7200*/  F2FP.BF16.F32.PACK_AB R52, R2, R0 ;  /* 0x000000000234723e */ /* 0x000fe200000010ff */
[----:B------:R-:W-:Y:S01]  /*7210*/  FFMA R7, R41, R40, R7 ;  /* 0x0000002829077223 */ /* 0x000fe20000000007 */
[----:B------:R-:W-:Y:S01]  /*7220*/  LOP3.LUT R40, R51, 0xffff0000, RZ, 0xc0, !PT ;  /* 0xffff000033287812 */ /* 0x000fe200078ec0ff */
[C---:B------:R-:W-:Y:S01]  /*7230*/  FMUL R5, R38.reuse, R9 ;  /* 0x0000000926057220 */ /* 0x040fe20000400000 */
[C---:B------:R-:W-:Y:S01]  /*7240*/  FMUL R6, R38.reuse, R10 ;  /* 0x0000000a26067220 */ /* 0x040fe20000400000 */
[----:B------:R-:W-:Y:S01]  /*7250*/  FMUL R11, R38, R11 ;  /* 0x0000000b260b7220 */ /* 0x000fe20000400000 */
[----:B------:R-:W-:Y:S01]  /*7260*/  F2FP.BF16.F32.PACK_AB R53, R7, R3 ;  /* 0x000000030735723e */ /* 0x000fe200000010ff */
[C---:B------:R-:W-:Y:S01]  /*7270*/  FFMA R4, R41.reuse, R43, R4 ;  /* 0x0000002b29047223 */ /* 0x040fe20000000004 */
[C---:B------:R-:W-:Y:S01]  /*7280*/  SHF.L.U32 R43, R56.reuse, 0x10, RZ ;  /* 0x00000010382b7819 */ /* 0x040fe200000006ff */
[----:B------:R-:W-:Y:S01]  /*7290*/  FFMA R5, R41, R42, R5 ;  /* 0x0000002a29057223 */ /* 0x000fe20000000005 */
[----:B------:R-:W-:Y:S01]  /*72a0*/  LOP3.LUT R42, R57, 0xffff0000, RZ, 0xc0, !PT ;  /* 0xffff0000392a7812 */ /* 0x000fe200078ec0ff */
[----:B------:R-:W-:Y:S01]  /*72b0*/  FFMA R6, R41, R45, R6 ;  /* 0x0000002d29067223 */ /* 0x000fe20000000006 */
[----:B------:R-:W-:Y:S01]  /*72c0*/  SHF.L.U32 R45, R57, 0x10, RZ ;  /* 0x00000010392d7819 */ /* 0x000fe200000006ff */
[----:B------:R-:W-:Y:S01]  /*72d0*/  FFMA R11, R41, R40, R11 ;  /* 0x00000028290b7223 */ /* 0x000fe2000000000b */
[----:B------:R-:W-:Y:S01]  /*72e0*/  LOP3.LUT R40, R56, 0xffff0000, RZ, 0xc0, !PT ;  /* 0xffff000038287812 */ /* 0x000fe200078ec0ff */
[C---:B------:R-:W-:Y:S01]  /*72f0*/  FMUL R8, R38.reuse, R12 ;  /* 0x0000000c26087220 */ /* 0x040fe20000400000 */
[----:B------:R-:W-:Y:S01]  /*7300*/  F2FP.BF16.F32.PACK_AB R54, R5, R4 ;  /* 0x000000040536723e */ /* 0x000fe200000010ff */
[C---:B------:R-:W-:Y:S01]  /*7310*/  FMUL R9, R38.reuse, R13 ;  /* 0x0000000d26097220 */ /* 0x040fe20000400000 */
[----:B------:R-:W-:Y:S01]  /*7320*/  F2FP.BF16.F32.PACK_AB R55, R11, R6 ;  /* 0x000000060b37723e */ /* 0x000fe200000010ff */
[C---:B------:R-:W-:Y:S01]  /*7330*/  FMUL R10, R38.reuse, R14 ;  /* 0x0000000e260a7220 */ /* 0x040fe20000400000 */
[----:B------:R-:W-:Y:S01]  /*7340*/  FMUL R15, R38, R15 ;  /* 0x0000000f260f7220 */ /* 0x000fe20000400000 */
[----:B------:R-:W-:Y:S01]  /*7350*/  FFMA R8, R41, R43, R8 ;  /* 0x0000002b29087223 */ /* 0x000fe20000000008 */
[----:B------:R-:W-:Y:S01]  /*7360*/  SHF.L.U32 R43, R59, 0x10, RZ ;  /* 0x000000103b2b7819 */ /* 0x000fe200000006ff */
[C---:B------:R-:W-:Y:S01]  /*7370*/  FFMA R9, R41.reuse, R40, R9 ;  /* 0x0000002829097223 */ /* 0x040fe20000000009 */
[C---:B------:R-:W-:Y:S01]  /*7380*/  SHF.L.U32 R40, R58.reuse, 0x10, RZ ;  /* 0x000000103a287819 */ /* 0x040fe200000006ff */
        /* <DEDUP_REMOVED lines=8> */
[----:B------:R-:W-:Y:S01]  /*7410*/  FMUL R14, R38, R18 ;  /* 0x00000012260e7220 */ /* 0x000fe20000400000 */
[----:B------:R-:W-:Y:S01]  /*7420*/  FFMA R12, R41, R40, R12 ;  /* 0x00000028290c7223 */ /* 0x000fe2000000000c */
[----:B------:R-:W-:Y:S01]  /*7430*/  LOP3.LUT R40, R59, 0xffff0000, RZ, 0xc0, !PT ;  /* 0xffff00003b287812 */ /* 0x000fe200078ec0ff */
[C---:B------:R-:W-:Y:S01]  /*7440*/  FFMA R13, R41.reuse, R42, R13 ;  /* 0x0000002a290d7223 */ /* 0x040fe2000000000d */
[----:B------:R-:W-:Y:S01]  /*7450*/  LOP3.LUT R42, R64, 0xffff0000, RZ, 0xc0, !PT ;  /* 0xffff0000402a7812 */ /* 0x000fe200078ec0ff */
[----:B------:R-:W-:Y:S01]  /*7460*/  FMUL R19, R38, R19 ;  /* 0x0000001326137220 */ /* 0x000fe20000400000 */
[----:B------:R-:W-:Y:S01]  /*7470*/  FFMA R14, R41, R43, R14 ;  /* 0x0000002b290e7223 */ /* 0x000fe2000000000e */
[----:B------:R-:W-:Y:S01]  /*7480*/  SHF.L.U32 R43, R64, 0x10, RZ ;  /* 0x00000010402b7819 */ /* 0x000fe200000006ff */
[----:B------:R1:W-:Y:S01]  /*7490*/  STS.128 [R93], R52 ;  /* 0x000000345d007388 */ /* 0x0003e20000000c00 */
[----:B------:R-:W-:Y:S01]  /*74a0*/  F2FP.BF16.F32.PACK_AB R70, R13, R12 ;  /* 0x0000000c0d46723e */ /* 0x000fe200000010ff */
[C---:B------:R-:W-:Y:S01]  /*74b0*/  FMUL R16, R38.reuse, R20 ;  /* 0x0000001426107220 */ /* 0x040fe20000400000 */
        /* <DEDUP_REMOVED lines=8> */
[C---:B------:R-:W-:Y:S01]  /*7540*/  FFMA R17, R41.reuse, R42, R17 ;  /* 0x0000002a29117223 */ /* 0x040fe20000000011 */
[----:B------:R-:W-:Y:S01]  /*7550*/  FFMA R18, R41, R45, R18 ;  /* 0x0000002d29127223 */ /* 0x000fe20000000012 */
[----:B------:R1:W-:Y:S01]  /*7560*/  STS.128 [R92+0x10], R68 ;  /* 0x000010445c007388 */ /* 0x0003e20000000c00 */
[----:B------:R-:W-:Y:S01]  /*7570*/  SHF.L.U32 R45, R67, 0x10, RZ ;  /* 0x00000010432d7819 */ /* 0x000fe200000006ff */
[----:B------:R-:W-:Y:S01]  /*7580*/  FFMA R23, R41, R40, R23 ;  /* 0x0000002829177223 */ /* 0x000fe20000000017 */
[----:B------:R-:W-:Y:S01]  /*7590*/  LOP3.LUT R40, R66, 0xffff0000, RZ, 0xc0, !PT ;  /* 0xffff000042287812 */ /* 0x000fe200078ec0ff */
[C---:B------:R-:W-:Y:S01]  /*75a0*/  FMUL R20, R38.reuse, R24 ;  /* 0x0000001826147220 */ /* 0x040fe20000400000 */
[----:B------:R-:W-:Y:S01]  /*75b0*/  LOP3.LUT R42, R67, 0xffff0000, RZ, 0xc0, !PT ;  /* 0xffff0000432a7812 */ /* 0x000fe200078ec0ff */
[C---:B------:R-:W-:Y:S01]  /*75c0*/  FMUL R21, R38.reuse, R25 ;  /* 0x0000001926157220 */ /* 0x040fe20000400000 */
[----:B------:R-:W-:Y:S01]  /*75d0*/  F2FP.BF16.F32.PACK_AB R100, R17, R16 ;  /* 0x000000101164723e */ /* 0x000fe200000010ff */
[C---:B------:R-:W-:Y:S01]  /*75e0*/  FMUL R22, R38.reuse, R26 ;  /* 0x0000001a26167220 */ /* 0x040fe20000400000 */
[----:B------:R-:W-:Y:S01]  /*75f0*/  FMUL R27, R38, R27 ;  /* 0x0000001b261b7220 */ /* 0x000fe20000400000 */
[C---:B------:R-:W-:Y:S01]  /*7600*/  FFMA R20, R41.reuse, R43, R20 ;  /* 0x0000002b29147223 */ /* 0x040fe20000000014 */
[C---:B------:R-:W-:Y:S01]  /*7610*/  FFMA R21, R41.reuse, R40, R21 ;  /* 0x0000002829157223 */ /* 0x040fe20000000015 */
[C---:B------:R-:W-:Y:S01]  /*7620*/  FFMA R22, R41.reuse, R45, R22 ;  /* 0x0000002d29167223 */ /* 0x040fe20000000016 */
[----:B------:R-:W-:Y:S01]  /*7630*/  FFMA R27, R41, R42, R27 ;  /* 0x0000002a291b7223 */ /* 0x000fe2000000001b */
[----:B------:R-:W-:Y:S01]  /*7640*/  SHF.L.U32 R40, R72, 0x10, RZ ;  /* 0x0000001048287819 */ /* 0x000fe200000006ff */
[----:B------:R-:W-:Y:S01]  /*7650*/  FMUL R24, R38, R28 ;  /* 0x0000001c26187220 */ /* 0x000fe20000400000 */
[----:B------:R-:W-:Y:S01]  /*7660*/  LOP3.LUT R42, R72, 0xffff0000, RZ, 0xc0, !PT ;  /* 0xffff0000482a7812 */ /* 0x000fe200078ec0ff */
[C---:B------:R-:W-:Y:S01]  /*7670*/  FMUL R25, R38.reuse, R29 ;  /* 0x0000001d26197220 */ /* 0x040fe20000400000 */
[----:B------:R-:W-:Y:S01]  /*7680*/  SHF.L.U32 R43, R73, 0x10, RZ ;  /* 0x00000010492b7819 */ /* 0x000fe200000006ff */
[C---:B------:R-:W-:Y:S01]  /*7690*/  FMUL R26, R38.reuse, R30 ;  /* 0x0000001e261a7220 */ /* 0x040fe20000400000 */
[C---:B------:R-:W-:Y:S01]  /*76a0*/  FFMA R24, R41.reuse, R40, R24 ;  /* 0x0000002829187223 */ /* 0x040fe20000000018 */
[----:B------:R-:W-:Y:S01]  /*76b0*/  FFMA R25, R41, R42, R25 ;  /* 0x0000002a29197223 */ /* 0x000fe20000000019 */
[----:B------:R-:W-:Y:S01]  /*76c0*/  LOP3.LUT R40, R73, 0xffff0000, RZ, 0xc0, !PT ;  /* 0xffff000049287812 */ /* 0x000fe200078ec0ff */
[----:B------:R-:W-:Y:S01]  /*76d0*/  FFMA R26, R41, R43, R26 ;  /* 0x0000002b291a7223 */ /* 0x000fe2000000001a */
[----:B------:R-:W-:Y:S01]  /*76e0*/  FMUL R31, R38, R31 ;  /* 0x0000001f261f7220 */ /* 0x000fe20000400000 */
[----:B------:R-:W-:Y:S01]  /*76f0*/  SHF.L.U32 R43, R74, 0x10, RZ ;  /* 0x000000104a2b7819 */ /* 0x000fe200000006ff */
[----:B------:R-:W-:Y:S01]  /*7700*/  FMUL R28, R38, R32 ;  /* 0x00000020261c7220 */ /* 0x000fe20000400000 */
[----:B------:R-:W-:Y:S01]  /*7710*/  LOP3.LUT R42, R74, 0xffff0000, RZ, 0xc0, !PT ;  /* 0xffff00004a2a7812 */ /* 0x000fe200078ec0ff */
[C---:B------:R-:W-:Y:S01]  /*7720*/  FMUL R29, R38.reuse, R33 ;  /* 0x00000021261d7220 */ /* 0x040fe20000400000 */
[----:B------:R-:W-:Y:S01]  /*7730*/  SHF.L.U32 R45, R75, 0x10, RZ ;  /* 0x000000104b2d7819 */ /* 0x000fe200000006ff */
[C---:B------:R-:W-:Y:S01]  /*7740*/  FMUL R30, R38.reuse, R34 ;  /* 0x00000022261e7220 */ /* 0x040fe20000400000 */
[----:B------:R-:W-:Y:S01]  /*7750*/  FFMA R31, R41, R40, R31 ;  /* 0x00000028291f7223 */ /* 0x000fe2000000001f */
[----:B------:R-:W-:Y:S01]  /*7760*/  FMUL R35, R38, R35 ;  /* 0x0000002326237220 */ /* 0x000fe20000400000 */
[----:B------:R-:W-:Y:S01]  /*7770*/  F2FP.BF16.F32.PACK_AB R101, R23, R18 ;  /* 0x000000121765723e */ /* 0x000fe200000010ff */
[----:B------:R-:W-:Y:S01]  /*7780*/  FFMA R28, R41, R43, R28 ;  /* 0x0000002b291c7223 */ /* 0x000fe2000000001c */
[----:B------:R-:W-:Y:S01]  /*7790*/  F2FP.BF16.F32.PACK_AB R102, R21, R20 ;  /* 0x000000141566723e */ /* 0x000fe200000010ff */
[----:B------:R-:W-:Y:S01]  /*77a0*/  FFMA R29, R41, R42, R29 ;  /* 0x0000002a291d7223 */ /* 0x000fe2000000001d */
[----:B------:R-:W-:Y:S01]  /*77b0*/  F2FP.BF16.F32.PACK_AB R103, R27, R22 ;  /* 0x000000161b67723e */ /* 0x000fe200000010ff */
[C---:B------:R-:W-:Y:S01]  /*77c0*/  FFMA R30, R41.reuse, R45, R30 ;  /* 0x0000002d291e7223 */ /* 0x040fe2000000001e */
[----:B------:R-:W-:Y:S01]  /*77d0*/  FFMA R35, R41, R44, R35 ;  /* 0x0000002c29237223 */ /* 0x000fe20000000023 */
[----:B------:R-:W-:Y:S02]  /*77e0*/  F2FP.BF16.F32.PACK_AB R104, R25, R24 ;  /* 0x000000181968723e */ /* 0x000fe400000010ff */
[----:B------:R1:W-:Y:S01]  /*77f0*/  STS.128 [R91+0x20], R100 ;  /* 0x000020645b007388 */ /* 0x0003e20000000c00 */
[----:B------:R-:W-:Y:S02]  /*7800*/  F2FP.BF16.F32.PACK_AB R105, R31, R26 ;  /* 0x0000001a1f69723e */ /* 0x000fe400000010ff */
[----:B------:R-:W-:Y:S02]  /*7810*/  F2FP.BF16.F32.PACK_AB R106, R29, R28 ;  /* 0x0000001c1d6a723e */ /* 0x000fe400000010ff */
[----:B------:R-:W-:Y:S05]  /*7820*/  F2FP.BF16.F32.PACK_AB R107, R35, R30 ;  /* 0x0000001e236b723e */ /* 0x000fea00000010ff */
[----:B------:R1:W-:Y:S01]  /*7830*/  STS.128 [R87+0x30], R104 ;  /* 0x0000306857007388 */ /* 0x0003e20000000c00 */
[----:B------:R-:W-:Y:S01]  /*7840*/  @!PT LDS RZ, [RZ] ;  /* 0x00000000fffff984 */ /* 0x000fe20000000800 */
[----:B------:R-:W-:Y:S01]  /*7850*/  @!PT LDS RZ, [RZ] ;  /* 0x00000000fffff984 */ /* 0x000fe20000000800 */
[----:B------:R-:W-:Y:S01]  /*7860*/  @!PT LDS RZ, [RZ] ;  /* 0x00000000fffff984 */ /* 0x000fe20000000800 */
[----:B------:R-:W-:Y:S01]  /*7870*/  @!PT LDS RZ, [RZ] ;  /* 0x00000000fffff984 */ /* 0x000fe20000000800 */
[----:B------:R3:W-:Y:S07]  /*7880*/  MEMBAR.ALL.CTA ;  /* 0x0000000000007992 */ /* 0x0007ee0000008000 */
[----:B---3--:R-:W3:Y:S02]  /*7890*/  FENCE.VIEW.ASYNC.S ;  /* 0x00000000000073c6 */ /* 0x008ee40000000000 */
[----:B---3--:R-:W-:Y:S06]  /*78a0*/  BAR.SYNC.DEFER_BLOCKING 0x1, 0x80 ;  /* 0x0042000000007b1d */ /* 0x008fec0000010000 */
[----:B------:R-:W-:Y:S05]  /*78b0*/  @P0 BRA `(.L_x_121) ;  /* 0x0000000000280947 */ /* 0x000fea0003800000 */
[----:B------:R-:W3:Y:S01]  /*78c0*/  LDCU.64 UR6, c[0x0][0x348] ;  /* 0x00006900ff0677ac */ /* 0x000ee20008000a00 */
[----:B------:R-:W-:Y:S01]  /*78d0*/  UIADD3 UR4, UPT, UPT, UR44, 0x200, URZ ;  /* 0x000002002c047890 */ /* 0x000fe2000fffe0ff */
[----:B------:R-:W-:Y:S05]  /*78e0*/  UMOV UR51, UR36 ;  /* 0x0000002400337c82 */ /* 0x000fea0008000000 */
[----:B------:R-:W-:Y:S04]  /*78f0*/  MOV R84, UR4 ;  /* 0x0000000400547c02 */ /* 0x000fe80008000f00 */
[----:B------:R-:W-:Y:S01]  /*7900*/  R2UR UR48, R84 ;  /* 0x00000000543072ca */ /* 0x000fe200000e0000 */
[----:B---3--:R-:W-:Y:S04]  /*7910*/  UIADD3 UR4, UP0, UPT, UR6, 0xa80, URZ ;  /* 0x00000a8006047890 */ /* 0x008fe8000ff1e0ff */
[----:B------:R-:W-:Y:S09]  /*7920*/  UIADD3.X UR5, UPT, UPT, URZ, UR7, URZ, UP0, !UPT ;  /* 0x00000007ff057290 */ /* 0x000ff200087fe4ff */
[----:B------:R3:W-:Y:S01]  /*7930*/  UTMASTG.3D [UR48], [UR4] ;  /* 0x00000030040073b5 */ /* 0x0007e20008010000 */
[----:B------:R0:W-:Y:S01]  /*7940*/  UTMACMDFLUSH ;  /* 0x00000000000079b7 */ /* 0x0001e20000000000 */
[----:B---3--:R-:W-:Y:S04]  /*7950*/  DEPBAR.LE SB0, 0x1 ;  /* 0x000080400000791a */ /* 0x008fe80000000000 */
.L_x_121:
[----:B------:R-:W-:Y:S05]  /*7960*/  BSYNC.RECONVERGENT B0 ;  /* 0x0000000000007941 */ /* 0x000fea0003800200 */
.L_x_120:
[----:B------:R-:W-:Y:S01]  /*7970*/  BAR.SYNC.DEFER_BLOCKING 0x1, 0x80 ;  /* 0x0042000000007b1d */ /* 0x000fe20000010000 */
[----:B------:R-:W-:Y:S01]  /*7980*/  ISETP.NE.AND P1, PT, R98, RZ, PT ;  /* 0x000000ff6200720c */ /* 0x000fe20003f25270 */
[----:B------:R-:W-:Y:S01]  /*7990*/  UISETP.NE.AND UP0, UPT, UR47, URZ, UPT ;  /* 0x000000ff2f00728c */ /* 0x000fe2000bf05270 */
[----:B------:R-:W-:Y:S11]  /*79a0*/  LEA R3, R46, UR44, 0x3 ;  /* 0x0000002c2e037c11 */ /* 0x000ff6000f8e18ff */
[----:B------:R-:W-:Y:S01]  /*79b0*/  @P1 SHF.L.U32 R2, R90, 0x1f, RZ ;  /* 0x0000001f5a021819 */ /* 0x000fe200000006ff */
[----:B------:R-:W-:Y:S06]  /*79c0*/  BRA.U !UP0, `(.L_x_122) ;  /* 0x0000000108247547 */ /* 0x000fec000b800000 */
[----:B------:R-:W-:Y:S01]  /*79d0*/  IMAD.U32 R5, RZ, RZ, UR46 ;  /* 0x0000002eff057e24 */ /* 0x000fe2000f8e00ff */
[----:B------:R-:W-:Y:S01]  /*79e0*/  MOV R0, UR55 ;  /* 0x0000003700007c02 */ /* 0x000fe20008000f00 */
[----:B------:R-:W-:Y:S03]  /*79f0*/  UIADD3 UR4, UPT, UPT, UR46, 0x1, URZ ;  /* 0x000000012e047890 */ /* 0x000fe6000fffe0ff */
[----:B------:R-:W-:Y:S01]  /*7a00*/  @P1 LEA R5, R5, UR44, 0x3 ;  /* 0x0000002c05051c11 */ /* 0x000fe2000f8e18ff */
[----:B------:R-:W-:Y:S04]  /*7a10*/  UISETP.NE.AND UP0, UPT, UR4, 0x4, UPT ;  /* 0x000000040400788c */ /* 0x000fe8000bf05270 */
[----:B------:R-:W-:Y:S01]  /*7a20*/  @P1 VIADD R5, R5, 0x80 ;  /* 0x0000008005051836 */ /* 0x000fe20000000000 */
[----:B------:R-:W-:Y:S04]  /*7a30*/  USEL UR46, UR4, URZ, UP0 ;  /* 0x000000ff042e7287 */ /* 0x000fe80008000000 */
[----:B------:R-:W-:Y:S04]  /*7a40*/  @P1 PRMT R0, R0, 0x654, R5 ;  /* 0x0000065400001816 */ /* 0x000fe80000000005 */
[----:B------:R3:W-:Y:S04]  /*7a50*/  @P1 SYNCS.ARRIVE.TRANS64.RED.A1T0 RZ, [R0+URZ], RZ ;  /* 0x000000ff00ff19a7 */ /* 0x0007e800081004ff */
.L_x_122:
[----:B------:R-:W4:Y:S01]  /*7a60*/  @P1 SYNCS.PHASECHK.TRANS64.TRYWAIT P0, [R3+URZ+0x60], R2 ;  /* 0x00006002030015a7 */ /* 0x000f2200080011ff */
[----:B------:R-:W-:Y:S01]  /*7a70*/  BSSY B1, `(.L_x_123) ;  /* 0x0000016000017945 */ /* 0x000fe20003800000 */
[----:B----4-:R-:W-:Y:S03]  /*7a80*/  @P1 SEL R47, RZ, 0x1, !P0 ;  /* 0x00000001ff2f1807 */ /* 0x010fe60004000000 */
[----:B------:R-:W-:Y:S05]  /*7a90*/  @!P1 BRA `(.L_x_124) ;  /* 0x00000000004c9947 */ /* 0x000fea0003800000 */
[----:B------:R-:W-:Y:S01]  /*7aa0*/  ISETP.NE.AND P0, PT, R47, RZ, PT ;  /* 0x000000ff2f00720c */ /* 0x000fe20003f05270 */
[----:B------:R-:W-:Y:S01]  /*7ab0*/  BSSY B0, `(.L_x_125) ;  /* 0x000000b000007945 */ /* 0x000fe20003800000 */
[----:B------:R-:W-:Y:S11]  /*7ac0*/  ISETP.NE.AND P1, PT, R60, RZ, PT ;  /* 0x000000ff3c00720c */ /* 0x000ff60003f25270 */
[----:B------:R-:W-:Y:S02]  /*7ad0*/  @!UPT UIADD3 URZ, UPT, UPT, URZ, URZ, URZ ;  /* 0x000000fffffff290 */ /* 0x000fe4000fffe0ff */
[C---:B------:R-:W-:Y:S01]  /*7ae0*/  @P1 IMAD R6, R46.reuse, 0x2000, R93 ;  /* 0x000020002e061824 */ /* 0x040fe200078e025d */
[C---:B------:R-:W-:Y:S01]  /*7af0*/  @P1 LEA R4, R46.reuse, R91, 0xd ;  /* 0x0000005b2e041211 */ /* 0x040fe200078e68ff */
[C---:B------:R-:W-:Y:S02]  /*7b00*/  @P1 IMAD R5, R46.reuse, 0x2000, R92 ;  /* 0x000020002e051824 */ /* 0x040fe400078e025c */
[----:B------:R-:W-:Y:S01]  /*7b10*/  @P1 IMAD R2, R46, 0x2000, R87 ;  /* 0x000020002e021824 */ /* 0x000fe200078e0257 */
[----:B------:R-:W-:Y:S06]  /*7b20*/  @P0 BRA `(.L_x_126) ;  /* 0x00000000000c0947 */ /* 0x000fec0003800000 */
[----:B---3--:R-:W-:Y:S04]  /*7b30*/  SHF.L.U32 R0, R90, 0x1f, RZ ;  /* 0x0000001f5a007819 */ /* 0x008fe800000006ff */
[----:B------:R-:W3:Y:S02]  /*7b40*/  SYNCS.PHASECHK.TRANS64.TRYWAIT P0, [R3+URZ+0x60], R0 ;  /* 0x00006000030075a7 */ /* 0x000ee400080011ff */
[----:B---3--:R-:W-:Y:S05]  /*7b50*/  @!P0 BRA `(.L_x_127) ;  /* 0x0000003000c88947 */ /* 0x008fea0003800000 */
.L_x_126:
[----:B------:R-:W-:Y:S05]  /*7b60*/  BSYNC B0 ;  /* 0x0000000000007941 */ /* 0x000fea0003800000 */
.L_x_125:
[----:B------:R-:W-:Y:S02]  /*7b70*/  ISETP.NE.AND P0, PT, R60, RZ, PT ;  /* 0x000000ff3c00720c */ /* 0x000fe40003f05270 */
[----:B------:R-:W-:Y:S11]  /*7b80*/  IADD3 R46, PT, PT, R46, 0x1, RZ ;  /* 0x000000012e2e7810 */ /* 0x000ff60007ffe0ff */
[----:B------:R4:W1:Y:S04]  /*7b90*/  @P0 LDS.128 R48, [R6] ;  /* 0x0000000006300984 */ /* 0x0008680000000c00 */
[----:B------:R4:W1:Y:S04]  /*7ba0*/  @P0 LDS.128 R56, [R5+0x10] ;  /* 0x0000100005380984 */ /* 0x0008680000000c00 */
[----:B------:R4:W1:Y:S04]  /*7bb0*/  @P0 LDS.128 R64, [R4+0x20] ;  /* 0x0000200004400984 */ /* 0x0008680000000c00 */
[----:B------:R4:W1:Y:S02]  /*7bc0*/  @P0 LDS.128 R72, [R2+0x30] ;  /* 0x0000300002480984 */ /* 0x0008640000000c00 */
.L_x_124:
[----:B------:R-:W-:Y:S05]  /*7bd0*/  BSYNC B1 ;  /* 0x0000000000017941 */ /* 0x000fea0003800000 */
.L_x_123:
[----:B---3--:R-:W-:Y:S05]  /*7be0*/  VIADD R0, R39, 0x20 ;  /* 0x0000002027007836 */ /* 0x008fea0000000000 */
[----:B------:R-:W-:Y:S04]  /*7bf0*/  SHF.R.U32.HI R0, RZ, 0x15, R0 ;  /* 0x00000015ff007819 */ /* 0x000fe80000011600 */
[----:B------:R-:W-:Y:S11]  /*7c00*/  LOP3.LUT P0, RZ, R0, 0x3, R81, 0x48, !PT ;  /* 0x0000000300ff7812 */ /* 0x000ff60007804851 */
[----:B------:R-:W-:Y:S02]  /*7c10*/  @!UPT UIADD3 URZ, UPT, UPT, URZ, URZ, URZ ;  /* 0x000000fffffff290 */ /* 0x000fe4000fffe0ff */
[----:B------:R-:W-:Y:S05]  /*7c20*/  @!P0 BRA `(.L_x_128) ;  /* 0x0000000000408947 */ /* 0x000fea0003800000 */
[----:B------:R-:W3:Y:S01]  /*7c30*/  LDCU.64 UR8, c[0x4][0x70] ;  /* 0x01000e00ff0877ac */ /* 0x000ee20008000a00 */
[----:B------:R-:W-:Y:S01]  /*7c40*/  MOV R3, 0x0 ;  /* 0x0000000000037802 */ /* 0x000fe20000000f00 */
[----:B------:R-:W-:Y:S02]  /*7c50*/  HFMA2 R12, -RZ, RZ, 0, 5.9604644775390625e-08 ;  /* 0x00000001ff0c7431 */ /* 0x000fe400000001ff */
[----:B------:R-:W-:Y:S02]  /*7c60*/  IMAD.MOV.U32 R8, RZ, RZ, 0x192 ;  /* 0x00000192ff087424 */ /* 0x000fe400078e00ff */
[----:B------:R-:W-:Y:S01]  /*7c70*/  IMAD.MOV.U32 R13, RZ, RZ, RZ ;  /* 0x000000ffff0d7224 */ /* 0x000fe200078e00ff */
[----:B------:R-:W5:Y:S01]  /*7c80*/  LDCU.64 UR6, c[0x4][0x78] ;  /* 0x01000f00ff0677ac */ /* 0x000f620008000a00 */
[----:B----4-:R-:W4:Y:S01]  /*7c90*/  LDC.64 R2, c[0x4][R3] ;  /* 0x0100000003027b82 */ /* 0x010f220000000a00 */
[----:B------:R-:W2:Y:S01]  /*7ca0*/  LDCU.64 UR4, c[0x4][0x10] ;  /* 0x01000200ff0477ac */ /* 0x000ea20008000a00 */
[----:B---3--:R-:W-:Y:S01]  /*7cb0*/  MOV R5, UR9 ;  /* 0x0000000900057c02 */ /* 0x008fe20008000f00 */
[----:B------:R-:W-:Y:S01]  /*7cc0*/  IMAD.U32 R4, RZ, RZ, UR8 ;  /* 0x00000008ff047e24 */ /* 0x000fe2000f8e00ff */
[----:B-----5:R-:W-:Y:S01]  /*7cd0*/  MOV R7, UR7 ;  /* 0x0000000700077c02 */ /* 0x020fe20008000f00 */
[----:B------:R-:W-:Y:S01]  /*7ce0*/  IMAD.U32 R6, RZ, RZ, UR6 ;  /* 0x00000006ff067e24 */ /* 0x000fe2000f8e00ff */
[----:B--2---:R-:W-:Y:S01]  /*7cf0*/  MOV R11, UR5 ;  /* 0x00000005000b7c02 */ /* 0x004fe20008000f00 */
[----:B------:R-:W-:Y:S02]  /*7d00*/  IMAD.U32 R10, RZ, RZ, UR4 ;  /* 0x00000004ff0a7e24 */ /* 0x000fe4000f8e00ff */
[----:B------:R-:W-:Y:S07]  /*7d10*/  LEPC R20, `(.L_x_128) ;  /* 0x000000001014794e */ /* 0x000fee0000000000 */
[----:B-1--4-:R-:W-:Y:S05]  /*7d20*/  CALL.ABS.NOINC R2 ;  /* 0x0000000002007343 */ /* 0x012fea0003c00000 */
.L_x_128:
[C---:B-1----:R-:W-:Y:S01]  /*7d30*/  SHF.L.U32 R40, R48.reuse, 0x10, RZ ;  /* 0x0000001030287819 */ /* 0x042fe200000006ff */
[----:B------:R-:W-:Y:S05]  /*7d40*/  WARPSYNC.ALL ;  /* 0x0000000000007948 */ /* 0x000fea0003800000 */
[----:B------:R-:W-:Y:S01]  /*7d50*/  R2UR UR4, R39 ;  /* 0x00000000270472ca */ /* 0x000fe200000e0000 */
[----:B------:R-:W-:Y:S01]  /*7d60*/  BSSY.RECONVERGENT B0, `(.L_x_129) ;  /* 0x0000090000007945 */ /* 0x000fe20003800200 */
[----:B------:R-:W-:Y:S02]  /*7d70*/  LOP3.LUT R43, R48, 0xffff0000, RZ, 0xc0, !PT ;  /* 0xffff0000302b7812 */ /* 0x000fe400078ec0ff */
[----:B------:R-:W-:Y:S02]  /*7d80*/  LOP3.LUT R42, R49, 0xffff0000, RZ, 0xc0, !PT ;  /* 0xffff0000312a7812 */ /* 0x000fe400078ec0ff */
[----:B------:R-:W-:Y:S02]  /*7d90*/  SHF.L.U32 R45, R51, 0x10, RZ ;  /* 0x00000010332d7819 */ /* 0x000fe400000006ff */
[----:B------:R-:W-:Y:S02]  /*7da0*/  ISETP.NE.AND P6, PT, R98, RZ, PT ;  /* 0x000000ff6200720c */ /* 0x000fe40003fc5270 */
[----:B------:R-:W-:Y:S02]  /*7db0*/  MOV R52, UR46 ;  /* 0x0000002e00347c02 */ /* 0x000fe40008000f00 */
[----:B------:R-:W-:Y:S01]  /*7dc0*/  MOV R61, UR55 ;  /* 0x00000037003d7c02 */ /* 0x000fe20008000f00 */
[----:B----4-:R-:W1:Y:S01]  /*7dd0*/  LDTM.x32 R4, tmem[UR4+0x20] ;  /* 0x00002004000479ee */ /* 0x010e6200082c0000 */
[----:B------:R-:W-:Y:S02]  /*7de0*/  LOP3.LUT R44, R75, 0xffff0000, RZ, 0xc0, !PT ;  /* 0xffff00004b2c7812 */ /* 0x000fe400078ec0ff */
[----:B------:R-:W-:Y:S02]  /*7df0*/  ISETP.NE.AND P0, PT, R95, RZ, PT ;  /* 0x000000ff5f00720c */ /* 0x000fe40003f05270 */
[----:B------:R-:W-:Y:S03]  /*7e00*/  LEA R62, R46, UR44, 0x3 ;  /* 0x0000002c2e3e7c11 */ /* 0x000fe6000f8e18ff */
[----:B------:R-:W-:Y:S02]  /*7e10*/  @P6 LEA R52, R52, UR44, 0x3 ;  /* 0x0000002c34346c11 */ /* 0x000fe4000f8e18ff */
[----:B------:R-:W-:Y:S02]  /*7e20*/  @P6 SHF.L.U32 R63, R90, 0x1f, RZ ;  /* 0x0000001f5a3f6819 */ /* 0x000fe400000006ff */
[----:B------:R-:W-:Y:S04]  /*7e30*/  @P6 IADD3 R52, PT, PT, R52, 0x80, RZ ;  /* 0x0000008034346810 */ /* 0x000fe80007ffe0ff */
[----:B------:R-:W-:Y:S01]  /*7e40*/  @P6 PRMT R61, R61, 0x654, R52 ;  /* 0x000006543d3d6816 */ /* 0x000fe20000000034 */
[C---:B-1----:R-:W-:Y:S01]  /*7e50*/  FMUL R0, R38.reuse, R4 ;  /* 0x0000000426007220 */ /* 0x042fe20000400000 */
[C---:B------:R-:W-:Y:S01]  /*7e60*/  FMUL R2, R38.reuse, R5 ;  /* 0x0000000526027220 */ /* 0x040fe20000400000 */
[C---:B------:R-:W-:Y:S01]  /*7e70*/  FMUL R3, R38.reuse, R6 ;  /* 0x0000000626037220 */ /* 0x040fe20000400000 */
[----:B------:R-:W-:Y:S01]  /*7e80*/  FMUL R7, R38, R7 ;  /* 0x0000000726077220 */ /* 0x000fe20000400000 */
[----:B------:R-:W-:Y:S01]  /*7e90*/  FFMA R0, R41, R40, R0 ;  /* 0x0000002829007223 */ /* 0x000fe20000000000 */
[----:B------:R-:W-:Y:S01]  /*7ea0*/  SHF.L.U32 R40, R49, 0x10, RZ ;  /* 0x0000001031287819 */ /* 0x000fe200000006ff */
[C---:B------:R-:W-:Y:S01]  /*7eb0*/  FFMA R2, R41.reuse, R43, R2 ;  /* 0x0000002b29027223 */ /* 0x040fe20000000002 */
[----:B------:R-:W-:Y:S01]  /*7ec0*/  SHF.L.U32 R43, R50, 0x10, RZ ;  /* 0x00000010322b7819 */ /* 0x000fe200000006ff */
[C---:B------:R-:W-:Y:S01]  /*7ed0*/  FMUL R4, R38.reuse, R8 ;  /* 0x0000000826047220 */ /* 0x040fe20000400000 */
[----:B------:R-:W-:Y:S01]  /*7ee0*/  FMUL R5, R38, R9 ;  /* 0x0000000926057220 */ /* 0x000fe20000400000 */
[C---:B------:R-:W-:Y:S01]  /*7ef0*/  FFMA R3, R41.reuse, R40, R3 ;  /* 0x0000002829037223 */ /* 0x040fe20000000003 */
[----:B------:R-:W-:Y:S01]  /*7f00*/  LOP3.LUT R40, R50, 0xffff0000, RZ, 0xc0, !PT ;  /* 0xffff000032287812 */ /* 0x000fe200078ec0ff */
[----:B------:R-:W-:Y:S01]  /*7f10*/  FFMA R7, R41, R42, R7 ;  /* 0x0000002a29077223 */ /* 0x000fe20000000007 */
[----:B------:R-:W-:Y:S01]  /*7f20*/  LOP3.LUT R42, R51, 0xffff0000, RZ, 0xc0, !PT ;  /* 0xffff0000332a7812 */ /* 0x000fe200078ec0ff */
[----:B------:R-:W-:Y:S01]  /*7f30*/  FMUL R6, R38, R10 ;  /* 0x0000000a26067220 */ /* 0x000fe20000400000 */
[----:B------:R-:W-:Y:S01]  /*7f40*/  F2FP.BF16.F32.PACK_AB R52, R2, R0 ;  /* 0x000000000234723e */ /* 0x000fe200000010ff */
[----:B------:R-:W-:Y:S01]  /*7f50*/  FMUL R11, R38, R11 ;  /* 0x0000000b260b7220 */ /* 0x000fe20000400000 */
[----:B------:R-:W-:Y:S01]  /*7f60*/  F2FP.BF16.F32.PACK_AB R53, R7, R3 ;  /* 0x000000030735723e */ /* 0x000fe200000010ff */
        /* <DEDUP_REMOVED lines=20> */
[C---:B------:R-:W-:Y:S01]  /*80b0*/  FMUL R12, R38.reuse, R16 ;  /* 0x00000010260c7220 */ /* 0x040fe20000400000 */
        /* <DEDUP_REMOVED lines=13> */
[----:B------:R1:W-:Y:S01]  /*8190*/  STS.128 [R93+0x2000], R52 ;  /* 0x002000345d007388 */ /* 0x0003e20000000c00 */
[----:B------:R-:W-:Y:S01]  /*81a0*/  F2FP.BF16.F32.PACK_AB R70, R13, R12 ;  /* 0x0000000c0d46723e */ /* 0x000fe200000010ff */
[----:B------:R-:W-:Y:S01]  /*81b0*/  FFMA R19, R41, R40, R19 ;  /* 0x0000002829137223 */ /* 0x000fe20000000013 */
[----:B------:R-:W-:Y:S01]  /*81c0*/  LOP3.LUT R40, R64, 0xffff0000, RZ, 0xc0, !PT ;  /* 0xffff000040287812 */ /* 0x000fe200078ec0ff */
[C---:B------:R-:W-:Y:S01]  /*81d0*/  FMUL R16, R38.reuse, R20 ;  /* 0x0000001426107220 */ /* 0x040fe20000400000 */
[C---:B------:R-:W-:Y:S01]  /*81e0*/  FMUL R17, R38.reuse, R21 ;  /* 0x0000001526117220 */ /* 0x040fe20000400000 */
[C---:B------:R-:W-:Y:S01]  /*81f0*/  FMUL R18, R38.reuse, R22 ;  /* 0x0000001626127220 */ /* 0x040fe20000400000 */
[----:B------:R-:W-:Y:S01]  /*8200*/  F2FP.BF16.F32.PACK_AB R71, R19, R14 ;  /* 0x0000000e1347723e */ /* 0x000fe200000010ff */
[----:B------:R-:W-:Y:S01]  /*8210*/  FMUL R23, R38, R23 ;  /* 0x0000001726177220 */ /* 0x000fe20000400000 */
[----:B------:R-:W-:Y:S01]  /*8220*/  FFMA R16, R41, R43, R16 ;  /* 0x0000002b29107223 */ /* 0x000fe20000000010 */
[----:B------:R-:W-:Y:S01]  /*8230*/  SHF.L.U32 R43, R67, 0x10, RZ ;  /* 0x00000010432b7819 */ /* 0x000fe200000006ff */
[C---:B------:R-:W-:Y:S01]  /*8240*/  FFMA R17, R41.reuse, R40, R17 ;  /* 0x0000002829117223 */ /* 0x040fe20000000011 */
[----:B------:R1:W-:Y:S01]  /*8250*/  STS.128 [R92+0x2010], R68 ;  /* 0x002010445c007388 */ /* 0x0003e20000000c00 */
        /* <DEDUP_REMOVED lines=8> */
[C---:B------:R-:W-:Y:S01]  /*82e0*/  FMUL R22, R38.reuse, R26 ;  /* 0x0000001a26167220 */ /* 0x040fe20000400000 */
[----:B------:R-:W-:Y:S01]  /*82f0*/  FFMA R20, R41, R40, R20 ;  /* 0x0000002829147223 */ /* 0x000fe20000000014 */
[----:B------:R-:W-:Y:S01]  /*8300*/  LOP3.LUT R40, R67, 0xffff0000, RZ, 0xc0, !PT ;  /* 0xffff000043287812 */ /* 0x000fe200078ec0ff */
[C---:B------:R-:W-:Y:S01]  /*8310*/  FFMA R21, R41.reuse, R42, R21 ;  /* 0x0000002a29157223 */ /* 0x040fe20000000015 */
[C---:B------:R-:W-:Y:S01]  /*8320*/  FFMA R22, R41.reuse, R43, R22 ;  /* 0x0000002b29167223 */ /* 0x040fe20000000016 */
[----:B------:R-:W-:Y:S01]  /*8330*/  FMUL R27, R38, R27 ;  /* 0x0000001b261b7220 */ /* 0x000fe20000400000 */
[----:B------:R-:W-:Y:S01]  /*8340*/  SHF.L.U32 R43, R72, 0x10, RZ ;  /* 0x00000010482b7819 */ /* 0x000fe200000006ff */
[----:B------:R-:W-:Y:S01]  /*8350*/  FMUL R24, R38, R28 ;  /* 0x0000001c26187220 */ /* 0x000fe20000400000 */
[----:B------:R-:W-:Y:S01]  /*8360*/  LOP3.LUT R42, R72, 0xffff0000, RZ, 0xc0, !PT ;  /* 0xffff0000482a7812 */ /* 0x000fe200078ec0ff */
[C---:B------:R-:W-:Y:S01]  /*8370*/  FMUL R25, R38.reuse, R29 ;  /* 0x0000001d26197220 */ /* 0x040fe20000400000 */
[C---:B------:R-:W-:Y:S01]  /*8380*/  FMUL R26, R38.reuse, R30 ;  /* 0x0000001e261a7220 */ /* 0x040fe20000400000 */
[C---:B------:R-:W-:Y:S01]  /*8390*/  FFMA R27, R41.reuse, R40, R27 ;  /* 0x00000028291b7223 */ /* 0x040fe2000000001b */
[----:B------:R-:W-:Y:S01]  /*83a0*/  FFMA R24, R41, R43, R24 ;  /* 0x0000002b29187223 */ /* 0x000fe20000000018 */
[----:B------:R-:W-:Y:S01]  /*83b0*/  LOP3.LUT R40, R73, 0xffff0000, RZ, 0xc0, !PT ;  /* 0xffff000049287812 */ /* 0x000fe200078ec0ff */
[C---:B------:R-:W-:Y:S01]  /*83c0*/  FFMA R25, R41.reuse, R42, R25 ;  /* 0x0000002a29197223 */ /* 0x040fe20000000019 */
[----:B------:R-:W-:Y:S01]  /*83d0*/  FMUL R31, R38, R31 ;  /* 0x0000001f261f7220 */ /* 0x000fe20000400000 */
[----:B------:R-:W-:Y:S01]  /*83e0*/  SHF.L.U32 R43, R74, 0x10, RZ ;  /* 0x000000104a2b7819 */ /* 0x000fe200000006ff */
[----:B------:R-:W-:Y:S01]  /*83f0*/  FFMA R26, R41, R45, R26 ;  /* 0x0000002d291a7223 */ /* 0x000fe2000000001a */
        /* <DEDUP_REMOVED lines=29> */
[----:B------:R-:W-:Y:S02]  /*85d0*/  UIADD3 UR9, UPT, UPT, UR49, 0x20, URZ ;  /* 0x0000002031097890 */ /* 0x000fe4000fffe0ff */
[----:B------:R-:W-:Y:S01]  /*85e0*/  UIADD3 UR8, UPT, UPT, UR44, 0x2200, URZ ;  /* 0x000022002c087890 */ /* 0x000fe2000fffe0ff */
[----:B------:R-:W-:Y:S01]  /*85f0*/  UMOV UR10, UR50 ;  /* 0x00000032000a7c82 */ /* 0x000fe20008000000 */
[----:B------:R-:W-:Y:S01]  /*8600*/  UMOV UR11, UR36 ;  /* 0x00000024000b7c82 */ /* 0x000fe20008000000 */
[----:B---3--:R-:W-:Y:S04]  /*8610*/  UIADD3 UR4, UP0, UPT, UR6, 0xa80, URZ ;  /* 0x00000a8006047890 */ /* 0x008fe8000ff1e0ff */
[----:B------:R-:W-:Y:S09]  /*8620*/  UIADD3.X UR5, UPT, UPT, URZ, UR7, URZ, UP0, !UPT ;  /* 0x00000007ff057290 */ /* 0x000ff200087fe4ff */
[----:B------:R3:W-:Y:S01]  /*8630*/  UTMASTG.3D [UR8], [UR4] ;  /* 0x00000008040073b5 */ /* 0x0007e20008010000 */
[----:B------:R0:W-:Y:S01]  /*8640*/  UTMACMDFLUSH ;  /* 0x00000000000079b7 */ /* 0x0001e20000000000 */
[----:B---3--:R-:W-:Y:S04]  /*8650*/  DEPBAR.LE SB0, 0x1 ;  /* 0x000080400000791a */ /* 0x008fe80000000000 */
.L_x_130:
[----:B------:R-:W-:Y:S05]  /*8660*/  BSYNC.RECONVERGENT B0 ;  /* 0x0000000000007941 */ /* 0x000fea0003800200 */
.L_x_129:
[----:B------:R-:W-:Y:S01]  /*8670*/  BAR.SYNC.DEFER_BLOCKING 0x1, 0x80 ;  /* 0x0042000000007b1d */ /* 0x000fe20000010000 */
[----:B------:R-:W-:Y:S04]  /*8680*/  UIADD3 UR4, UPT, UPT, UR46, 0x1, URZ ;  /* 0x000000012e047890 */ /* 0x000fe8000fffe0ff */
[----:B------:R-:W-:Y:S04]  /*8690*/  UISETP.NE.AND UP0, UPT, UR4, 0x4, UPT ;  /* 0x000000040400788c */ /* 0x000fe8000bf05270 */
[----:B------:R-:W-:Y:S01]  /*86a0*/  USEL UR45, UR4, URZ, UP0 ;  /* 0x000000ff042d7287 */ /* 0x000fe20008000000 */
[----:B------:R3:W-:Y:S01]  /*86b0*/  @P6 SYNCS.ARRIVE.TRANS64.RED.A1T0 RZ, [R61+URZ], RZ ;  /* 0x000000ff3dff69a7 */ /* 0x0007e200081004ff */
[----:B------:R-:W-:Y:S01]  /*86c0*/  BSSY B1, `(.L_x_131) ;  /* 0x0000017000017945 */ /* 0x000fe20003800000 */
[----:B------:R-:W4:Y:S02]  /*86d0*/  @P6 SYNCS.PHASECHK.TRANS64.TRYWAIT P0, [R62+URZ+0x60], R63 ;  /* 0x0000603f3e0065a7 */ /* 0x000f2400080011ff */
[----:B----4-:R-:W-:Y:S01]  /*86e0*/  @P6 SEL R47, RZ, 0x1, !P0 ;  /* 0x00000001ff2f6807 */ /* 0x010fe20004000000 */
[----:B---3--:R-:W-:Y:S06]  /*86f0*/  @!P6 BRA `(.L_x_132) ;  /* 0x00000000004ce947 */ /* 0x008fec0003800000 */
        /* <DEDUP_REMOVED lines=9> */
[----:B------:R-:W-:Y:S04]  /*8790*/  SHF.L.U32 R5, R90, 0x1f, RZ ;  /* 0x0000001f5a057819 */ /* 0x000fe800000006ff */
[----:B------:R-:W3:Y:S02]  /*87a0*/  SYNCS.PHASECHK.TRANS64.TRYWAIT P0, [R62+URZ+0x60], R5 ;  /* 0x000060053e0075a7 */ /* 0x000ee400080011ff */
[----:B---3--:R-:W-:Y:S05]  /*87b0*/  @!P0 BRA `(.L_x_135) ;  /* 0x0000002400c48947 */ /* 0x008fea0003800000 */
.L_x_134:
[----:B------:R-:W-:Y:S05]  /*87c0*/  BSYNC B0 ;  /* 0x0000000000007941 */ /* 0x000fea0003800000 */
.L_x_133:
[----:B------:R-:W-:Y:S02]  /*87d0*/  ISETP.NE.AND P0, PT, R60, RZ, PT ;  /* 0x000000ff3c00720c */ /* 0x000fe40003f05270 */
[----:B------:R-:W-:Y:S11]  /*87e0*/  IADD3 R46, PT, PT, R46, 0x1, RZ ;  /* 0x000000012e2e7810 */ /* 0x000ff60007ffe0ff */
[----:B------:R4:W1:Y:S04]  /*87f0*/  @P0 LDS.128 R48, [R4] ;  /* 0x0000000004300984 */ /* 0x0008680000000c00 */
[----:B------:R4:W1:Y:S04]  /*8800*/  @P0 LDS.128 R56, [R3+0x10] ;  /* 0x0000100003380984 */ /* 0x0008680000000c00 */
[----:B------:R4:W1:Y:S04]  /*8810*/  @P0 LDS.128 R64, [R2+0x20] ;  /* 0x0000200002400984 */ /* 0x0008680000000c00 */
[----:B------:R4:W1:Y:S02]  /*8820*/  @P0 LDS.128 R72, [R0+0x30] ;  /* 0x0000300000480984 */ /* 0x0008640000000c00 */
.L_x_132:
[----:B------:R-:W-:Y:S05]  /*8830*/  BSYNC B1 ;  /* 0x0000000000017941 */ /* 0x000fea0003800000 */
.L_x_131:
[----:B----4-:R-:W-:Y:S05]  /*8840*/  VIADD R0, R39, 0x40 ;  /* 0x0000004027007836 */ /* 0x010fea0000000000 */
        /* <DEDUP_REMOVED lines=9> */
[----:B------:R-:W4:Y:S01]  /*88e0*/  LDCU.64 UR6, c[0x4][0x78] ;  /* 0x01000f00ff0677ac */ /* 0x000f220008000a00 */
[----:B------:R-:W1:Y:S01]  /*88f0*/  LDC.64 R2, c[0x4][R3] ;  /* 0x0100000003027b82 */ /* 0x000e620000000a00 */
[----:B------:R-:W5:Y:S01]  /*8900*/  LDCU.64 UR4, c[0x4][0x10] ;  /* 0x01000200ff0477ac */ /* 0x000f620008000a00 */
[----:B---3--:R-:W-:Y:S01]  /*8910*/  MOV R5, UR9 ;  /* 0x0000000900057c02 */ /* 0x008fe20008000f00 */
[----:B------:R-:W-:Y:S01]  /*8920*/  IMAD.U32 R4, RZ, RZ, UR8 ;  /* 0x00000008ff047e24 */ /* 0x000fe2000f8e00ff */
[----:B----4-:R-:W-:Y:S01]  /*8930*/  MOV R7, UR7 ;  /* 0x0000000700077c02 */ /* 0x010fe20008000f00 */
[----:B------:R-:W-:Y:S01]  /*8940*/  IMAD.U32 R6, RZ, RZ, UR6 ;  /* 0x00000006ff067e24 */ /* 0x000fe2000f8e00ff */
[----:B-----5:R-:W-:Y:S01]  /*8950*/  MOV R11, UR5 ;  /* 0x00000005000b7c02 */ /* 0x020fe20008000f00 */
[----:B------:R-:W-:Y:S02]  /*8960*/  IMAD.U32 R10, RZ, RZ, UR4 ;  /* 0x00000004ff0a7e24 */ /* 0x000fe4000f8e00ff */
[----:B------:R-:W-:Y:S07]  /*8970*/  LEPC R20, `(.L_x_136) ;  /* 0x000000001014794e */ /* 0x000fee0000000000 */
[----:B-12---:R-:W-:Y:S05]  /*8980*/  CALL.ABS.NOINC R2 ;  /* 0x0000000002007343 */ /* 0x006fea0003c00000 */
.L_x_136:
        /* <DEDUP_REMOVED lines=10> */
[----:B---3--:R-:W1:Y:S01]  /*8a30*/  LDTM.x32 R4, tmem[UR4+0x40] ;  /* 0x00004004000479ee */ /* 0x008e6200082c0000 */
        /* <DEDUP_REMOVED lines=136> */
.L_x_138:
[----:B------:R-:W-:Y:S05]  /*92c0*/  BSYNC.RECONVERGENT B0 ;  /* 0x0000000000007941 */ /* 0x000fea0003800200 */
.L_x_137:
        /* <DEDUP_REMOVED lines=21> */
.L_x_142:
[----:B------:R-:W-:Y:S05]  /*9420*/  BSYNC B0 ;  /* 0x0000000000007941 */ /* 0x000fea0003800000 */
.L_x_141:
[----:B------:R-:W-:Y:S11]  /*9430*/  ISETP.NE.AND P0, PT, R60, RZ, PT ;  /* 0x000000ff3c00720c */ /* 0x000ff60003f05270 */
[----:B------:R-:W-:Y:S02]  /*9440*/  @!UPT UIADD3 URZ, UPT, UPT, URZ, URZ, URZ ;  /* 0x000000fffffff290 */ /* 0x000fe4000fffe0ff */
[----:B------:R4:W1:Y:S04]  /*9450*/  @P0 LDS.128 R48, [R3] ;  /* 0x0000000003300984 */ /* 0x0008680000000c00 */
[----:B------:R4:W1:Y:S04]  /*9460*/  @P0 LDS.128 R56, [R2+0x10] ;  /* 0x0000100002380984 */ /* 0x0008680000000c00 */
[----:B------:R4:W1:Y:S04]  /*9470*/  @P0 LDS.128 R64, [R0+0x20] ;  /* 0x0000200000400984 */ /* 0x0008680000000c00 */
[----:B------:R4:W1:Y:S02]  /*9480*/  @P0 LDS.128 R72, [R46+0x30] ;  /* 0x000030002e480984 */ /* 0x0008640000000c00 */
.L_x_140:
[----:B------:R-:W-:Y:S05]  /*9490*/  BSYNC B1 ;  /* 0x0000000000017941 */ /* 0x000fea0003800000 */
.L_x_139:
        /* <DEDUP_REMOVED lines=21> */
.L_x_144:
[----:B------:R-:W-:Y:S01]  /*95f0*/  ISETP.NE.AND P0, PT, R95, RZ, PT ;  /* 0x000000ff5f00720c */ /* 0x000fe20003f05270 */
[----:B------:R-:W-:Y:S05]  /*9600*/  WARPSYNC.ALL ;  /* 0x0000000000007948 */ /* 0x000fea0003800000 */
[----:B------:R-:W-:Y:S01]  /*9610*/  R2UR UR4, R39 ;  /* 0x00000000270472ca */ /* 0x000fe200000e0000 */
[----:B------:R-:W-:Y:S01]  /*9620*/  BSSY.RECONVERGENT B0, `(.L_x_145) ;  /* 0x000008c000007945 */ /* 0x000fe20003800200 */
[C---:B-1----:R-:W-:Y:S02]  /*9630*/  SHF.L.U32 R40, R48.reuse, 0x10, RZ ;  /* 0x0000001030287819 */ /* 0x042fe400000006ff */
[----:B------:R-:W-:Y:S02]  /*9640*/  LOP3.LUT R42, R48, 0xffff0000, RZ, 0xc0, !PT ;  /* 0xffff0000302a7812 */ /* 0x000fe400078ec0ff */
[C---:B------:R-:W-:Y:S02]  /*9650*/  SHF.L.U32 R43, R49.reuse, 0x10, RZ ;  /* 0x00000010312b7819 */ /* 0x040fe400000006ff */
[----:B------:R-:W-:Y:S02]  /*9660*/  LOP3.LUT R44, R49, 0xffff0000, RZ, 0xc0, !PT ;  /* 0xffff0000312c7812 */ /* 0x000fe400078ec0ff */
[C---:B------:R-:W-:Y:S02]  /*9670*/  SHF.L.U32 R45, R50.reuse, 0x10, RZ ;  /* 0x00000010322d7819 */ /* 0x040fe400000006ff */
[----:B------:R-:W-:Y:S01]  /*9680*/  LOP3.LUT R46, R50, 0xffff0000, RZ, 0xc0, !PT ;  /* 0xffff0000322e7812 */ /* 0x000fe200078ec0ff */
[----:B---3--:R-:W1:Y:S01]  /*9690*/  LDTM.x32 R4, tmem[UR4+0x60] ;  /* 0x00006004000479ee */ /* 0x008e6200082c0000 */
[C---:B------:R-:W-:Y:S01]  /*96a0*/  SHF.L.U32 R47, R51.reuse, 0x10, RZ ;  /* 0x00000010332f7819 */ /* 0x040fe200000006ff */
[----:B------:R-:W-:Y:S01]  /*96b0*/  NOP ;  /* 0x0000000000007918 */ /* 0x000fe20000000000 */
[----:B------:R-:W-:Y:S02]  /*96c0*/  LOP3.LUT R48, R51, 0xffff0000, RZ, 0xc0, !PT ;  /* 0xffff000033307812 */ /* 0x000fe400078ec0ff */
[C---:B------:R-:W-:Y:S02]  /*96d0*/  SHF.L.U32 R49, R56.reuse, 0x10, RZ ;  /* 0x0000001038317819 */ /* 0x040fe400000006ff */
[----:B------:R-:W-:Y:S02]  /*96e0*/  LOP3.LUT R51, R56, 0xffff0000, RZ, 0xc0, !PT ;  /* 0xffff000038337812 */ /* 0x000fe400078ec0ff */
[C---:B------:R-:W-:Y:S02]  /*96f0*/  SHF.L.U32 R50, R57.reuse, 0x10, RZ ;  /* 0x0000001039327819 */ /* 0x040fe400000006ff */
[----:B------:R-:W-:Y:S02]  /*9700*/  LOP3.LUT R52, R57, 0xffff0000, RZ, 0xc0, !PT ;  /* 0xffff000039347812 */ /* 0x000fe400078ec0ff */
[C---:B------:R-:W-:Y:S02]  /*9710*/  SHF.L.U32 R53, R58.reuse, 0x10, RZ ;  /* 0x000000103a357819 */ /* 0x040fe400000006ff */
[----:B------:R-:W-:Y:S02]  /*9720*/  LOP3.LUT R54, R58, 0xffff0000, RZ, 0xc0, !PT ;  /* 0xffff00003a367812 */ /* 0x000fe400078ec0ff */
[----:B------:R-:W-:Y:S02]  /*9730*/  SHF.L.U32 R55, R59, 0x10, RZ ;  /* 0x000000103b377819 */ /* 0x000fe400000006ff */
[----:B------:R-:W-:Y:S02]  /*9740*/  IADD3 R99, PT, PT, R99, 0xe0, RZ ;  /* 0x000000e063637810 */ /* 0x000fe40007ffe0ff */
[----:B------:R-:W-:Y:S02]  /*9750*/  LOP3.LUT R56, R59, 0xffff0000, RZ, 0xc0, !PT ;  /* 0xffff00003b387812 */ /* 0x000fe400078ec0ff */
[----:B------:R-:W-:Y:S01]  /*9760*/  SHF.L.U32 R57, R64, 0x10, RZ ;  /* 0x0000001040397819 */ /* 0x000fe200000006ff */
[----:B-1----:R-:W-:Y:S01]  /*9770*/  FMUL R4, R38, R4 ;  /* 0x0000000426047220 */ /* 0x002fe20000400000 */
[----:B------:R-:W-:Y:S01]  /*9780*/  LOP3.LUT R58, R64, 0xffff0000, RZ, 0xc0, !PT ;  /* 0xffff0000403a7812 */ /* 0x000fe200078ec0ff */
[C---:B------:R-:W-:Y:S01]  /*9790*/  FMUL R5, R38.reuse, R5 ;  /* 0x0000000526057220 */ /* 0x040fe20000400000 */
[----:B------:R-:W-:Y:S01]  /*97a0*/  LOP3.LUT R99, R99, 0xfefffff8, RZ, 0xc0, !PT ;  /* 0xfefffff863637812 */ /* 0x000fe200078ec0ff */
[C---:B------:R-:W-:Y:S01]  /*97b0*/  FFMA R4, R41.reuse, R40, R4 ;  /* 0x0000002829047223 */ /* 0x040fe20000000004 */
[C---:B------:R-:W-:Y:S01]  /*97c0*/  FMUL R6, R38.reuse, R6 ;  /* 0x0000000626067220 */ /* 0x040fe20000400000 */
[----:B------:R-:W-:Y:S01]  /*97d0*/  FFMA R5, R41, R42, R5 ;  /* 0x0000002a29057223 */ /* 0x000fe20000000005 */
[----:B------:R-:W-:Y:S01]  /*97e0*/  SHF.L.U32 R59, R65, 0x10, RZ ;  /* 0x00000010413b7819 */ /* 0x000fe200000006ff */
[----:B------:R1:W-:Y:S01]  /*97f0*/  SYNCS.ARRIVE.TRANS64.RED.A1T0 RZ, [R99+URZ], RZ ;  /* 0x000000ff63ff79a7 */ /* 0x0003e200081004ff */
[----:B------:R-:W-:Y:S01]  /*9800*/  FFMA R6, R41, R43, R6 ;  /* 0x0000002b29067223 */ /* 0x000fe20000000006 */
[C---:B------:R-:W-:Y:S01]  /*9810*/  FMUL R7, R38.reuse, R7 ;  /* 0x0000000726077220 */ /* 0x040fe20000400000 */
[----:B------:R-:W-:Y:S01]  /*9820*/  F2FP.BF16.F32.PACK_AB R100, R5, R4 ;  /* 0x000000040564723e */ /* 0x000fe200000010ff */
[C---:B------:R-:W-:Y:S01]  /*9830*/  FMUL R8, R38.reuse, R8 ;  /* 0x0000000826087220 */ /* 0x040fe20000400000 */
[----:B------:R-:W-:Y:S01]  /*9840*/  FMUL R9, R38, R9 ;  /* 0x0000000926097220 */ /* 0x000fe20000400000 */
[----:B------:R-:W-:Y:S01]  /*9850*/  LOP3.LUT R60, R65, 0xffff0000, RZ, 0xc0, !PT ;  /* 0xffff0000413c7812 */ /* 0x000fe200078ec0ff */
[C---:B------:R-:W-:Y:S01]  /*9860*/  FFMA R7, R41.reuse, R44, R7 ;  /* 0x0000002c29077223 */ /* 0x040fe20000000007 */
[C---:B------:R-:W-:Y:S01]  /*9870*/  FFMA R8, R41.reuse, R45, R8 ;  /* 0x0000002d29087223 */ /* 0x040fe20000000008 */
[----:B------:R-:W-:Y:S01]  /*9880*/  SHF.L.U32 R61, R66, 0x10, RZ ;  /* 0x00000010423d7819 */ /* 0x000fe200000006ff */
[----:B------:R-:W-:Y:S01]  /*9890*/  FFMA R9, R41, R46, R9 ;  /* 0x0000002e29097223 */ /* 0x000fe20000000009 */
[C---:B------:R-:W-:Y:S01]  /*98a0*/  FMUL R10, R38.reuse, R10 ;  /* 0x0000000a260a7220 */ /* 0x040fe20000400000 */
[----:B------:R-:W-:Y:S01]  /*98b0*/  F2FP.BF16.F32.PACK_AB R101, R7, R6 ;  /* 0x000000060765723e */ /* 0x000fe200000010ff */
[C---:B------:R-:W-:Y:S01]  /*98c0*/  FMUL R11, R38.reuse, R11 ;  /* 0x0000000b260b7220 */ /* 0x040fe20000400000 */
[----:B------:R-:W-:Y:S01]  /*98d0*/  FMUL R0, R38, R12 ;  /* 0x0000000c26007220 */ /* 0x000fe20000400000 */
[----:B------:R-:W-:Y:S01]  /*98e0*/  F2FP.BF16.F32.PACK_AB R102, R9, R8 ;  /* 0x000000080966723e */ /* 0x000fe200000010ff */
[C---:B------:R-:W-:Y:S01]  /*98f0*/  FFMA R10, R41.reuse, R47, R10 ;  /* 0x0000002f290a7223 */ /* 0x040fe2000000000a */
[C---:B------:R-:W-:Y:S01]  /*9900*/  FFMA R11, R41.reuse, R48, R11 ;  /* 0x00000030290b7223 */ /* 0x040fe2000000000b */
[----:B------:R-:W-:Y:S01]  /*9910*/  LOP3.LUT R62, R66, 0xffff0000, RZ, 0xc0, !PT ;  /* 0xffff0000423e7812 */ /* 0x000fe200078ec0ff */
[----:B------:R-:W-:Y:S01]  /*9920*/  FFMA R0, R41, R49, R0 ;  /* 0x0000003129007223 */ /* 0x000fe20000000000 */
[C---:B------:R-:W-:Y:S01]  /*9930*/  FMUL R2, R38.reuse, R13 ;  /* 0x0000000d26027220 */ /* 0x040fe20000400000 */
[----:B------:R-:W-:Y:S01]  /*9940*/  SHF.L.U32 R63, R67, 0x10, RZ ;  /* 0x00000010433f7819 */ /* 0x000fe200000006ff */
[C---:B------:R-:W-:Y:S01]  /*9950*/  FMUL R3, R38.reuse, R14 ;  /* 0x0000000e26037220 */ /* 0x040fe20000400000 */
[----:B------:R-:W-:Y:S01]  /*9960*/  F2FP.BF16.F32.PACK_AB R103, R11, R10 ;  /* 0x0000000a0b67723e */ /* 0x000fe200000010ff */
[----:B------:R-:W-:Y:S01]  /*9970*/  FFMA R2, R41, R51, R2 ;  /* 0x0000003329027223 */ /* 0x000fe20000000002 */
[C---:B------:R-:W-:Y:S01]  /*9980*/  FMUL R15, R38.reuse, R15 ;  /* 0x0000000f260f7220 */ /* 0x040fe20000400000 */
[C---:B------:R-:W-:Y:S01]  /*9990*/  FMUL R12, R38.reuse, R16 ;  /* 0x00000010260c7220 */ /* 0x040fe20000400000 */
[----:B------:R-:W-:Y:S01]  /*99a0*/  FMUL R13, R38, R17 ;  /* 0x00000011260d7220 */ /* 0x000fe20000400000 */
[----:B------:R1:W-:Y:S01]  /*99b0*/  STS.128 [R93+0x6000], R100 ;  /* 0x006000645d007388 */ /* 0x0003e20000000c00 */
[----:B------:R-:W-:Y:S01]  /*99c0*/  LOP3.LUT R64, R67, 0xffff0000, RZ, 0xc0, !PT ;  /* 0xffff000043407812 */ /* 0x000fe200078ec0ff */
[C---:B------:R-:W-:Y:S01]  /*99d0*/  FFMA R3, R41.reuse, R50, R3 ;  /* 0x0000003229037223 */ /* 0x040fe20000000003 */
[----:B------:R-:W-:Y:S01]  /*99e0*/  SHF.L.U32 R65, R72, 0x10, RZ ;  /* 0x0000001048417819 */ /* 0x000fe200000006ff */
[C---:B------:R-:W-:Y:S01]  /*99f0*/  FFMA R15, R41.reuse, R52, R15 ;  /* 0x00000034290f7223 */ /* 0x040fe2000000000f */
[----:B------:R-:W-:Y:S01]  /*9a00*/  F2FP.BF16.F32.PACK_AB R104, R2, R0 ;  /* 0x000000000268723e */ /* 0x000fe200000010ff */
[C---:B------:R-:W-:Y:S01]  /*9a10*/  FFMA R12, R41.reuse, R53, R12 ;  /* 0x00000035290c7223 */ /* 0x040fe2000000000c */
[C---:B------:R-:W-:Y:S01]  /*9a20*/  FFMA R13, R41.reuse, R54, R13 ;  /* 0x00000036290d7223 */ /* 0x040fe2000000000d */
[C---:B------:R-:W-:Y:S01]  /*9a30*/  FMUL R14, R38.reuse, R18 ;  /* 0x00000012260e7220 */ /* 0x040fe20000400000 */
[C---:B------:R-:W-:Y:S01]  /*9a40*/  FMUL R19, R38.reuse, R19 ;  /* 0x0000001326137220 */ /* 0x040fe20000400000 */
[C---:B------:R-:W-:Y:S01]  /*9a50*/  FMUL R16, R38.reuse, R20 ;  /* 0x0000001426107220 */ /* 0x040fe20000400000 */
[C---:B------:R-:W-:Y:S01]  /*9a60*/  FMUL R17, R38.reuse, R21 ;  /* 0x0000001526117220 */ /* 0x040fe20000400000 */
[C---:B------:R-:W-:Y:S01]  /*9a70*/  FFMA R14, R41.reuse, R55, R14 ;  /* 0x00000037290e7223 */ /* 0x040fe2000000000e */
        /* <DEDUP_REMOVED lines=9> */
[----:B------:R-:W-:Y:S01]  /*9b10*/  FFMA R23, R41, R60, R23 ;  /* 0x0000003c29177223 */ /* 0x000fe20000000017 */
[C---:B------:R-:W-:Y:S01]  /*9b20*/  FMUL R27, R38.reuse, R27 ;  /* 0x0000001b261b7220 */ /* 0x040fe20000400000 */
[----:B------:R-:W-:Y:S01]  /*9b30*/  F2FP.BF16.F32.PACK_AB R105, R15, R3 ;  /* 0x000000030f69723e */ /* 0x000fe200000010ff */
[----:B------:R-:W-:Y:S01]  /*9b40*/  FFMA R20, R41, R61, R20 ;  /* 0x0000003d29147223 */ /* 0x000fe20000000014 */
[----:B------:R-:W-:Y:S01]  /*9b50*/  F2FP.BF16.F32.PACK_AB R106, R13, R12 ;  /* 0x0000000c0d6a723e */ /* 0x000fe200000010ff */
[----:B------:R-:W-:Y:S01]  /*9b60*/  FMUL R24, R38, R28 ;  /* 0x0000001c26187220 */ /* 0x000fe20000400000 */
[----:B------:R-:W-:Y:S01]  /*9b70*/  F2FP.BF16.F32.PACK_AB R107, R19, R14 ;  /* 0x0000000e136b723e */ /* 0x000fe200000010ff */
[----:B------:R-:W-:Y:S01]  /*9b80*/  FFMA R21, R41, R62, R21 ;  /* 0x0000003e29157223 */ /* 0x000fe20000000015 */
[----:B------:R-:W-:Y:S01]  /*9b90*/  LOP3.LUT R66, R72, 0xffff0000, RZ, 0xc0, !PT ;  /* 0xffff000048427812 */ /* 0x000fe200078ec0ff */
[C---:B------:R-:W-:Y:S01]  /*9ba0*/  FMUL R25, R38.reuse, R29 ;  /* 0x0000001d26197220 */ /* 0x040fe20000400000 */
[----:B------:R-:W-:Y:S01]  /*9bb0*/  SHF.L.U32 R67, R73, 0x10, RZ ;  /* 0x0000001049437819 */ /* 0x000fe200000006ff */
[----:B------:R1:W-:Y:S01]  /*9bc0*/  STS.128 [R92+0x6010], R104 ;  /* 0x006010685c007388 */ /* 0x0003e20000000c00 */
[----:B------:R-:W-:Y:S01]  /*9bd0*/  FFMA R22, R41, R63, R22 ;  /* 0x0000003f29167223 */ /* 0x000fe20000000016 */
[----:B------:R-:W-:Y:S01]  /*9be0*/  LOP3.LUT R68, R73, 0xffff0000, RZ, 0xc0, !PT ;  /* 0xffff000049447812 */ /* 0x000fe200078ec0ff */
[----:B------:R-:W-:Y:S01]  /*9bf0*/  FMUL R26, R38, R30 ;  /* 0x0000001e261a7220 */ /* 0x000fe20000400000 */
[C---:B------:R-:W-:Y:S01]  /*9c00*/  FFMA R27, R41.reuse, R64, R27 ;  /* 0x00000040291b7223 */ /* 0x040fe2000000001b */
[----:B------:R-:W-:Y:S01]  /*9c10*/  SHF.L.U32 R69, R74, 0x10, RZ ;  /* 0x000000104a457819 */ /* 0x000fe200000006ff */
[----:B------:R-:W-:Y:S01]  /*9c20*/  FMUL R31, R38, R31 ;  /* 0x0000001f261f7220 */ /* 0x000fe20000400000 */
[C---:B------:R-:W-:Y:S01]  /*9c30*/  FFMA R24, R41.reuse, R65, R24 ;  /* 0x0000004129187223 */ /* 0x040fe20000000018 */
[----:B------:R-:W-:Y:S01]  /*9c40*/  LOP3.LUT R70, R74, 0xffff0000, RZ, 0xc0, !PT ;  /* 0xffff00004a467812 */ /* 0x000fe200078ec0ff */
[C---:B------:R-:W-:Y:S01]  /*9c50*/  FMUL R28, R38.reuse, R32 ;  /* 0x00000020261c7220 */ /* 0x040fe20000400000 */
[----:B------:R-:W-:Y:S01]  /*9c60*/  FFMA R25, R41, R66, R25 ;  /* 0x0000004229197223 */ /* 0x000fe20000000019 */
[----:B------:R-:W-:Y:S01]  /*9c70*/  SHF.L.U32 R71, R75, 0x10, RZ ;  /* 0x000000104b477819 */ /* 0x000fe200000006ff */
[C---:B------:R-:W-:Y:S01]  /*9c80*/  FMUL R29, R38.reuse, R33 ;  /* 0x00000021261d7220 */ /* 0x040fe20000400000 */
[----:B------:R-:W-:Y:S01]  /*9c90*/  FFMA R26, R41, R67, R26 ;  /* 0x00000043291a7223 */ /* 0x000fe2000000001a */
[----:B------:R-:W-:Y:S01]  /*9ca0*/  LOP3.LUT R72, R75, 0xffff0000, RZ, 0xc0, !PT ;  /* 0xffff00004b487812 */ /* 0x000fe200078ec0ff */
        /* <DEDUP_REMOVED lines=8> */
[----:B------:R-:W-:Y:S01]  /*9d30*/  FFMA R30, R41, R71, R30 ;  /* 0x00000047291e7223 */ /* 0x000fe2000000001e */
[----:B------:R-:W-:Y:S01]  /*9d40*/  F2FP.BF16.F32.PACK_AB R111, R27, R22 ;  /* 0x000000161b6f723e */ /* 0x000fe200000010ff */
[----:B------:R-:W-:Y:S01]  /*9d50*/  FFMA R35, R41, R72, R35 ;  /* 0x0000004829237223 */ /* 0x000fe20000000023 */
[----:B------:R-:W-:Y:S02]  /*9d60*/  F2FP.BF16.F32.PACK_AB R112, R25, R24 ;  /* 0x000000181970723e */ /* 0x000fe400000010ff */
[----:B------:R-:W-:Y:S01]  /*9d70*/  F2FP.BF16.F32.PACK_AB R113, R31, R26 ;  /* 0x0000001a1f71723e */ /* 0x000fe200000010ff */
[----:B------:R1:W-:Y:S01]  /*9d80*/  STS.128 [R91+0x6020], R108 ;  /* 0x0060206c5b007388 */ /* 0x0003e20000000c00 */
        /* <DEDUP_REMOVED lines=21> */
.L_x_146:
[----:B------:R-:W-:Y:S05]  /*9ee0*/  BSYNC.RECONVERGENT B0 ;  /* 0x0000000000007941 */ /* 0x000fea0003800200 */
.L_x_145:
[----:B------:R-:W-:Y:S01]  /*9ef0*/  BAR.SYNC.DEFER_BLOCKING 0x1, 0x80 ;  /* 0x0042000000007b1d */ /* 0x000fe20000010000 */
[----:B------:R-:W-:Y:S01]  /*9f00*/  UISETP.NE.AND UP0, UPT, UR47, -0x4, UPT ;  /* 0xfffffffc2f00788c */ /* 0x000fe2000bf05270 */
[----:B------:R-:W-:Y:S08]  /*9f10*/  IADD3 R0, PT, PT, R36, 0x1, RZ ;  /* 0x0000000124007810 */ /* 0x000ff00007ffe0ff */
[----:B------:R-:W-:Y:S05]  /*9f20*/  BRA.U !UP0, `(.L_x_147) ;  /* 0x0000000108287547 */ /* 0x000fea000b800000 */
[----:B------:R-:W-:Y:S01]  /*9f30*/  ISETP.NE.AND P0, PT, R98, RZ, PT ;  /* 0x000000ff6200720c */ /* 0x000fe20003f05270 */
[----:B------:R-:W-:Y:S01]  /*9f40*/  IMAD.U32 R3, RZ, RZ, UR46 ;  /* 0x0000002eff037e24 */ /* 0x000fe2000f8e00ff */
[----:B------:R-:W-:Y:S01]  /*9f50*/  UIADD3 UR4, UPT, UPT, UR46, 0x1, URZ ;  /* 0x000000012e047890 */ /* 0x000fe2000fffe0ff */
[----:B------:R-:W-:Y:S03]  /*9f60*/  IMAD.U32 R2, RZ, RZ, UR55 ;  /* 0x00000037ff027e24 */ /* 0x000fe6000f8e00ff */
[----:B------:R-:W-:Y:S04]  /*9f70*/  UISETP.NE.AND UP0, UPT, UR4, 0x4, UPT ;  /* 0x000000040400788c */ /* 0x000fe8000bf05270 */
[----:B------:R-:W-:Y:S03]  /*9f80*/  USEL UR46, UR4, URZ, UP0 ;  /* 0x000000ff042e7287 */ /* 0x000fe60008000000 */
[----:B------:R-:W-:Y:S05]  /*9f90*/  @P0 LEA R3, R3, UR44, 0x3 ;  /* 0x0000002c03030c11 */ /* 0x000fea000f8e18ff */
[----:B------:R-:W-:Y:S05]  /*9fa0*/  @P0 VIADD R3, R3, 0x80 ;  /* 0x0000008003030836 */ /* 0x000fea0000000000 */
[----:B------:R-:W-:Y:S04]  /*9fb0*/  @P0 PRMT R2, R2, 0x654, R3 ;  /* 0x0000065402020816 */ /* 0x000fe80000000003 */
[----:B------:R3:W-:Y:S03]  /*9fc0*/  @P0 SYNCS.ARRIVE.TRANS64.RED.A1T0 RZ, [R2+URZ], RZ ;  /* 0x000000ff02ff09a7 */ /* 0x0007e600081004ff */
.L_x_147:
[----:B------:R-:W-:Y:S01]  /*9fd0*/  R2UR UR4, R82 ;  /* 0x00000000520472ca */ /* 0x000fe200000e0000 */
[----:B------:R-:W-:Y:S01]  /*9fe0*/  UISETP.NE.AND UP0, UPT, UR62, URZ, UPT ;  /* 0x000000ff3e00728c */ /* 0x000fe2000bf05270 */
[----:B------:R-:W-:Y:S01]  /*9ff0*/  ISETP.NE.AND P0, PT, R86, 0x2, PT ;  /* 0x000000025600780c */ /* 0x000fe20003f05270 */
[----:B------:R-:W-:Y:S01]  /*a000*/  UIADD3 UR28, UPT, UPT, UR38, UR63, URZ ;  /* 0x0000003f261c7290 */ /* 0x000fe2000fffe0ff */
[----:B------:R-:W-:Y:S01]  /*a010*/  ISETP.NE.AND P1, PT, R0, 0x2, PT ;  /* 0x000000020000780c */ /* 0x000fe20003f25270 */
[----:B------:R-:W-:Y:S01]  /*a020*/  UIADD3 UR47, UPT, UPT, UR47, 0x4, URZ ;  /* 0x000000042f2f7890 */ /* 0x000fe2000fffe0ff */
[----:B------:R-:W-:Y:S01]  /*a030*/  SEL R3, RZ, 0x1, P0 ;  /* 0x00000001ff037807 */ /* 0x000fe20000000000 */
[----:B------:R-:W-:Y:S01]  /*a040*/  UMOV UR36, UR61 ;  /* 0x0000003d00247c82 */ /* 0x000fe20008000000 */
[----:B---3--:R-:W-:Y:S02]  /*a050*/  SEL R2, RZ, 0x1, P1 ;  /* 0x00000001ff027807 */ /* 0x008fe40000800000 */
[----:B------:R-:W-:Y:S02]  /*a060*/  LOP3.LUT R88, R88, R3, RZ, 0x3c, !PT ;  /* 0x0000000358587212 */ /* 0x000fe400078e3cff */
[----:B------:R-:W-:Y:S01]  /*a070*/  LOP3.LUT R89, R89, R2, RZ, 0x3c, !PT ;  /* 0x0000000259597212 */ /* 0x000fe200078e3cff */
[----:B------:R-:W-:Y:S01]  /*a080*/  UIADD3 UR12, UPT, UPT, UR37, UR4, URZ ;  /* 0x00000004250c7290 */ /* 0x000fe2000fffe0ff */
[----:B------:R-:W-:Y:S02]  /*a090*/  SEL R86, R86, RZ, P0 ;  /* 0x000000ff56567207 */ /* 0x000fe40000000000 */
[----:B------:R-:W-:Y:S01]  /*a0a0*/  SEL R36, R0, RZ, P1 ;  /* 0x000000ff00247207 */ /* 0x000fe20000800000 */
[----:B------:R-:W-:Y:S08]  /*a0b0*/  BRA.U UP0, `(.L_x_148) ;  /* 0xffffffbd00e07547 */ /* 0x000ff0000b83ffff */
[----:B------:R-:W-:-:S13]  /*a0c0*/  R2UR UR4, R83 ;  /* 0x00000000530472ca */ /* 0x000fda00000e0000 */
[----:B------:R-:W-:-:S09]  /*a0d0*/  UISETP.NE.AND UP0, UPT, UR4, URZ, UPT ;  /* 0x000000ff0400728c */ /* 0x000fd2000bf05270 */
[----:B------:R-:W-:Y:S05]  /*a0e0*/  BRA.U !UP0, `(.L_x_149) ;  /* 0x0000000108487547 */ /* 0x000fea000b800000 */
[----:B------:R-:W3:Y:S02]  /*a0f0*/  LDCU.64 UR4, c[0x0][0xc90] ;  /* 0x00019200ff0477ac */ /* 0x000ee40008000a00 */
[----:B---3--:R-:W-:-:S04]  /*a100*/  UISETP.NE.U32.AND UP0, UPT, UR4, URZ, UPT ;  /* 0x000000ff0400728c */ /* 0x008fc8000bf05070 */
[----:B------:R-:W-:-:S09]  /*a110*/  UISETP.NE.AND.EX UP0, UPT, UR5, URZ, UPT, UP0 ;  /* 0x000000ff0500728c */ /* 0x000fd2000bf05300 */
[----:B------:R-:W-:Y:S05]  /*a120*/  BRA.U UP0, `(.L_x_150) ;  /* 0x00000001000c7547 */ /* 0x000fea000b800000 */
[----:B------:R-:W-:-:S13]  /*a130*/  FSETP.NEU.AND P0, PT, R41, RZ, PT ;  /* 0x000000ff2900720b */ /* 0x000fda0003f0d000 */
[----:B------:R-:W-:Y:S05]  /*a140*/  @!P0 EXIT ;  /* 0x000000000000894d */ /* 0x000fea0003800000 */
[----:B------:R-:W-:Y:S05]  /*a150*/  BRA `(.L_x_149) ;  /* 0x00000000002c7947 */ /* 0x000fea0003800000 */
.L_x_150:
[----:B------:R-:W-:Y:S01]  /*a160*/  ISETP.NE.AND P0, PT, R85, RZ, PT ;  /* 0x000000ff5500720c */ /* 0x000fe20003f05270 */
[----:B------:R-:W-:-:S12]  /*a170*/  BSSY.RECONVERGENT B0, `(.L_x_149) ;  /* 0x0000009000007945 */ /* 0x000fd80003800200 */
[----:B------:R-:W-:Y:S05]  /*a180*/  @P0 BRA `(.L_x_151) ;  /* 0x0000000000140947 */ /* 0x000fea0003800000 */
[----:B------:R-:W3:Y:S02]  /*a190*/  LDCU.64 UR4, c[0x0][0xc88] ;  /* 0x00019100ff0477ac */ /* 0x000ee40008000a00 */
[----:B---3--:R-:W-:-:S04]  /*a1a0*/  ISETP.NE.U32.AND P0, PT, RZ, UR4, PT ;  /* 0x00000004ff007c0c */ /* 0x008fc8000bf05070 */
[----:B------:R-:W-:-:S13]  /*a1b0*/  ISETP.NE.AND.EX P0, PT, RZ, UR5, PT, P0 ;  /* 0x00000005ff007c0c */ /* 0x000fda000bf05300 */
[----:B------:R-:W-:Y:S05]  /*a1c0*/  @!P0 EXIT ;  /* 0x000000000000894d */ /* 0x000fea0003800000 */
[----:B------:R-:W-:Y:S05]  /*a1d0*/  BRA `(.L_x_152) ;  /* 0x0000000000087947 */ /* 0x000fea0003800000 */
.L_x_151:
[----:B------:R-:W-:-:S13]  /*a1e0*/  FSETP.NEU.AND P0, PT, R41, RZ, PT ;  /* 0x000000ff2900720b */ /* 0x000fda0003f0d000 */
[----:B------:R-:W-:Y:S05]  /*a1f0*/  @!P0 EXIT ;  /* 0x000000000000894d */ /* 0x000fea0003800000 */
.L_x_152:
[----:B------:R-:W-:Y:S05]  /*a200*/  BSYNC.RECONVERGENT B0 ;  /* 0x0000000000007941 */ /* 0x000fea0003800200 */
.L_x_149:
[----:B------:R-:W-:Y:S01]  /*a210*/  ULEA UR4, UR46, UR44, 0x3 ;  /* 0x0000002c2e047291 */ /* 0x000fe2000f8e18ff */
[----:B------:R-:W-:-:S04]  /*a220*/  DEPBAR.LE SB0, 0x0 ;  /* 0x000080000000791a */ /* 0x000fc80000000000 */
[----:B------:R-:W-:-:S04]  /*a230*/  UIADD3 UR4, UPT, UPT, UR4, 0x80, URZ ;  /* 0x0000008004047890 */ /* 0x000fc8000fffe0ff */
[----:B------:R-:W-:-:S09]  /*a240*/  UPRMT UR4, UR55, 0x654, UR4 ;  /* 0x0000065437047896 */ /* 0x000fd20008000004 */
[----:B------:R-:W-:Y:S01]  /*a250*/  SYNCS.ARRIVE.TRANS64.RED.A1T0 RZ, [UR4], RZ ;  /* 0x000000ffffff79a7 */ /* 0x000fe20008100404 */
[----:B------:R-:W-:Y:S05]  /*a260*/  EXIT ;  /* 0x000000000000794d */ /* 0x000fea0003800000 */
.L_x_24:
[----:B--2---:R2:W3:Y:S02]  /*a270*/  SYNCS.PHASECHK.TRANS64.TRYWAIT P0, [R3+URZ+0x100], R2 ;  /* 0x00010002030075a7 */ /* 0x0044e400080011ff */
[----:B---3--:R-:W-:Y:S05]  /*a280*/  @!P0 NANOSLEEP.SYNCS 0x989680 ;  /* 0x009896800000895d */ /* 0x008fea0003900000 */
[----:B------:R-:W3:Y:S02]  /*a290*/  @!P0 SYNCS.PHASECHK.TRANS64 P0, [R3+URZ+0x100], R2 ;  /* 0x00010002030085a7 */ /* 0x000ee400080010ff */
[----:B---3--:R-:W-:Y:S05]  /*a2a0*/  @!P0 BRA `(.L_x_24) ;  /* 0xfffffffc00f08947 */ /* 0x008fea000383ffff */
[----:B------:R-:W-:Y:S05]  /*a2b0*/  BRA `(.L_x_153) ;  /* 0xffffff7400f87947 */ /* 0x000fea000383ffff */
.L_x_27:
[----:B-1----:R-:W-:-:S07]  /*a2c0*/  MOV R0, UR5 ;  /* 0x0000000500007c02 */ /* 0x002fce0008000f00 */
.L_x_154:
[----:B-1----:R1:W2:Y:S02]  /*a2d0*/  SYNCS.PHASECHK.TRANS64.TRYWAIT P0, [R0+URZ+0x30], R3 ;  /* 0x00003003000075a7 */ /* 0x0022a400080011ff */
[----:B--2---:R-:W-:Y:S05]  /*a2e0*/  @!P0 NANOSLEEP.SYNCS 0x989680 ;  /* 0x009896800000895d */ /* 0x004fea0003900000 */
[----:B------:R-:W2:Y:S02]  /*a2f0*/  @!P0 SYNCS.PHASECHK.TRANS64 P0, [R0+URZ+0x30], R3 ;  /* 0x00003003000085a7 */ /* 0x000ea400080010ff */
[----:B--2---:R-:W-:Y:S05]  /*a300*/  @!P0 BRA `(.L_x_154) ;  /* 0xfffffffc00f08947 */ /* 0x004fea000383ffff */
[----:B------:R-:W-:Y:S05]  /*a310*/  BRA `(.L_x_26) ;  /* 0xffffff7800647947 */ /* 0x000fea000383ffff */
.L_x_36:
[----:B-1----:R-:W-:-:S07]  /*a320*/  MOV R0, UR7 ;  /* 0x0000000700007c02 */ /* 0x002fce0008000f00 */
.L_x_155:
[----:B-1----:R1:W2:Y:S02]  /*a330*/  SYNCS.PHASECHK.TRANS64.TRYWAIT P0, [R0+URZ+0x30], R3 ;  /* 0x00003003000075a7 */ /* 0x0022a400080011ff */
[----:B--2---:R-:W-:Y:S05]  /*a340*/  @!P0 NANOSLEEP.SYNCS 0x989680 ;  /* 0x009896800000895d */ /* 0x004fea0003900000 */
[----:B------:R-:W2:Y:S02]  /*a350*/  @!P0 SYNCS.PHASECHK.TRANS64 P0, [R0+URZ+0x30], R3 ;  /* 0x00003003000085a7 */ /* 0x000ea400080010ff */
[----:B--2---:R-:W-:Y:S05]  /*a360*/  @!P0 BRA `(.L_x_155) ;  /* 0xfffffffc00f08947 */ /* 0x004fea000383ffff */
[----:B------:R-:W-:Y:S05]  /*a370*/  BRA `(.L_x_35) ;  /* 0xffffff7c00847947 */ /* 0x000fea000383ffff */
.L_x_43:
[----:B-1----:R1:W4:Y:S02]  /*a380*/  SYNCS.PHASECHK.TRANS64.TRYWAIT P0, [R3+URZ+0xb0], R0 ;  /* 0x0000b000030075a7 */ /* 0x00232400080011ff */
[----:B----4-:R-:W-:Y:S05]  /*a390*/  @!P0 NANOSLEEP.SYNCS 0x989680 ;  /* 0x009896800000895d */ /* 0x010fea0003900000 */
[----:B------:R-:W4:Y:S02]  /*a3a0*/  @!P0 SYNCS.PHASECHK.TRANS64 P0, [R3+URZ+0xb0], R0 ;  /* 0x0000b000030085a7 */ /* 0x000f2400080010ff */
[----:B----4-:R-:W-:Y:S05]  /*a3b0*/  @!P0 BRA `(.L_x_43) ;  /* 0xfffffffc00f08947 */ /* 0x010fea000383ffff */
[----:B------:R-:W-:Y:S05]  /*a3c0*/  BRA `(.L_x_156) ;  /* 0xffffff8000847947 */ /* 0x000fea000383ffff */
.L_x_47:
[----:B-1----:R-:W-:-:S07]  /*a3d0*/  MOV R0, UR4 ;  /* 0x0000000400007c02 */ /* 0x002fce0008000f00 */
.L_x_157:
[----:B-1----:R1:W2:Y:S02]  /*a3e0*/  SYNCS.PHASECHK.TRANS64.TRYWAIT P0, [R0+URZ], R3 ;  /* 0x00000003000075a7 */ /* 0x0022a400080011ff */
[----:B--2---:R-:W-:Y:S05]  /*a3f0*/  @!P0 NANOSLEEP.SYNCS 0x989680 ;  /* 0x009896800000895d */ /* 0x004fea0003900000 */
[----:B------:R-:W2:Y:S02]  /*a400*/  @!P0 SYNCS.PHASECHK.TRANS64 P0, [R0+URZ], R3 ;  /* 0x00000003000085a7 */ /* 0x000ea400080010ff */
[----:B--2---:R-:W-:Y:S05]  /*a410*/  @!P0 BRA `(.L_x_157) ;  /* 0xfffffffc00f08947 */ /* 0x004fea000383ffff */
[----:B------:R-:W-:Y:S05]  /*a420*/  BRA `(.L_x_158) ;  /* 0xffffff88002c7947 */ /* 0x000fea000383ffff */
.L_x_48:
[----:B------:R-:W-:-:S07]  /*a430*/  MOV R0, UR5 ;  /* 0x0000000500007c02 */ /* 0x000fce0008000f00 */
.L_x_159:
[----:B-1----:R1:W2:Y:S02]  /*a440*/  SYNCS.PHASECHK.TRANS64.TRYWAIT P0, [R0+URZ], R3 ;  /* 0x00000003000075a7 */ /* 0x0022a400080011ff */
[----:B--2---:R-:W-:Y:S05]  /*a450*/  @!P0 NANOSLEEP.SYNCS 0x989680 ;  /* 0x009896800000895d */ /* 0x004fea0003900000 */
[----:B------:R-:W2:Y:S02]  /*a460*/  @!P0 SYNCS.PHASECHK.TRANS64 P0, [R0+URZ], R3 ;  /* 0x00000003000085a7 */ /* 0x000ea400080010ff */
[----:B--2---:R-:W-:Y:S05]  /*a470*/  @!P0 BRA `(.L_x_159) ;  /* 0xfffffffc00f08947 */ /* 0x004fea000383ffff */
[----:B------:R-:W-:Y:S05]  /*a480*/  BRA `(.L_x_160) ;  /* 0xffffff8800387947 */ /* 0x000fea000383ffff */
.L_x_49:
[----:B------:R-:W-:-:S07]  /*a490*/  MOV R0, UR5 ;  /* 0x0000000500007c02 */ /* 0x000fce0008000f00 */
.L_x_161:
[----:B-1----:R1:W2:Y:S02]  /*a4a0*/  SYNCS.PHASECHK.TRANS64.TRYWAIT P0, [R0+URZ], R3 ;  /* 0x00000003000075a7 */ /* 0x0022a400080011ff */
[----:B--2---:R-:W-:Y:S05]  /*a4b0*/  @!P0 NANOSLEEP.SYNCS 0x989680 ;  /* 0x009896800000895d */ /* 0x004fea0003900000 */
[----:B------:R-:W2:Y:S02]  /*a4c0*/  @!P0 SYNCS.PHASECHK.TRANS64 P0, [R0+URZ], R3 ;  /* 0x00000003000085a7 */ /* 0x000ea400080010ff */
[----:B--2---:R-:W-:Y:S05]  /*a4d0*/  @!P0 BRA `(.L_x_161) ;  /* 0xfffffffc00f08947 */ /* 0x004fea000383ffff */
[----:B------:R-:W-:Y:S05]  /*a4e0*/  BRA `(.L_x_162) ;  /* 0xffffff8800447947 */ /* 0x000fea000383ffff */
.L_x_50:
[----:B------:R-:W-:-:S07]  /*a4f0*/  MOV R0, UR5 ;  /* 0x0000000500007c02 */ /* 0x000fce0008000f00 */
.L_x_163:
[----:B-1----:R1:W2:Y:S02]  /*a500*/  SYNCS.PHASECHK.TRANS64.TRYWAIT P0, [R0+URZ], R3 ;  /* 0x00000003000075a7 */ /* 0x0022a400080011ff */
[----:B--2---:R-:W-:Y:S05]  /*a510*/  @!P0 NANOSLEEP.SYNCS 0x989680 ;  /* 0x009896800000895d */ /* 0x004fea0003900000 */
[----:B------:R-:W2:Y:S02]  /*a520*/  @!P0 SYNCS.PHASECHK.TRANS64 P0, [R0+URZ], R3 ;  /* 0x00000003000085a7 */ /* 0x000ea400080010ff */
[----:B--2---:R-:W-:Y:S05]  /*a530*/  @!P0 BRA `(.L_x_163) ;  /* 0xfffffffc00f08947 */ /* 0x004fea000383ffff */
[----:B------:R-:W-:Y:S05]  /*a540*/  BRA `(.L_x_164) ;  /* 0xffffff8800507947 */ /* 0x000fea000383ffff */
.L_x_51:
[----:B------:R-:W-:-:S07]  /*a550*/  MOV R0, UR5 ;  /* 0x0000000500007c02 */ /* 0x000fce0008000f00 */
.L_x_165:
[----:B-1----:R1:W2:Y:S02]  /*a560*/  SYNCS.PHASECHK.TRANS64.TRYWAIT P0, [R0+URZ], R3 ;  /* 0x00000003000075a7 */ /* 0x0022a400080011ff */
[----:B--2---:R-:W-:Y:S05]  /*a570*/  @!P0 NANOSLEEP.SYNCS 0x989680 ;  /* 0x009896800000895d */ /* 0x004fea0003900000 */
[----:B------:R-:W2:Y:S02]  /*a580*/  @!P0 SYNCS.PHASECHK.TRANS64 P0, [R0+URZ], R3 ;  /* 0x00000003000085a7 */ /* 0x000ea400080010ff */
[----:B--2---:R-:W-:Y:S05]  /*a590*/  @!P0 BRA `(.L_x_165) ;  /* 0xfffffffc00f08947 */ /* 0x004fea000383ffff */
[----:B------:R-:W-:Y:S05]  /*a5a0*/  BRA `(.L_x_166) ;  /* 0xffffff88005c7947 */ /* 0x000fea000383ffff */
.L_x_54:
[----:B--2---:R2:W3:Y:S02]  /*a5b0*/  SYNCS.PHASECHK.TRANS64.TRYWAIT P0, [R2+URZ+0xf0], R5 ;  /* 0x0000f005020075a7 */ /* 0x0044e400080011ff */
[----:B---3--:R-:W-:Y:S05]  /*a5c0*/  @!P0 NANOSLEEP.SYNCS 0x989680 ;  /* 0x009896800000895d */ /* 0x008fea0003900000 */
[----:B------:R-:W3:Y:S02]  /*a5d0*/  @!P0 SYNCS.PHASECHK.TRANS64 P0, [R2+URZ+0xf0], R5 ;  /* 0x0000f005020085a7 */ /* 0x000ee400080010ff */
[----:B---3--:R-:W-:Y:S05]  /*a5e0*/  @!P0 BRA `(.L_x_54) ;  /* 0xfffffffc00f08947 */ /* 0x008fea000383ffff */
[----:B------:R-:W-:Y:S05]  /*a5f0*/  BRA `(.L_x_167) ;  /* 0xffffff8800b87947 */ /* 0x000fea000383ffff */
.L_x_55:
[----:B------:R-:W-:-:S07]  /*a600*/  MOV R2, UR4 ;  /* 0x0000000400027c02 */ /* 0x000fce0008000f00 */
.L_x_168:
[----:B--2---:R2:W3:Y:S02]  /*a610*/  SYNCS.PHASECHK.TRANS64.TRYWAIT P0, [R2+URZ+0xc0], R5 ;  /* 0x0000c005020075a7 */ /* 0x0044e400080011ff */
[----:B---3--:R-:W-:Y:S05]  /*a620*/  @!P0 NANOSLEEP.SYNCS 0x989680 ;  /* 0x009896800000895d */ /* 0x008fea0003900000 */
[----:B------:R-:W3:Y:S02]  /*a630*/  @!P0 SYNCS.PHASECHK.TRANS64 P0, [R2+URZ+0xc0], R5 ;  /* 0x0000c005020085a7 */ /* 0x000ee400080010ff */
[----:B---3--:R-:W-:Y:S05]  /*a640*/  @!P0 BRA `(.L_x_168) ;  /* 0xfffffffc00f08947 */ /* 0x008fea000383ffff */
[----:B------:R-:W-:Y:S05]  /*a650*/  BRA `(.L_x_169) ;  /* 0xffffff8800c87947 */ /* 0x000fea000383ffff */
.L_x_56:
[----:B--2---:R2:W3:Y:S02]  /*a660*/  SYNCS.PHASECHK.TRANS64.TRYWAIT P1, [R2+URZ+0xb0], R5 ;  /* 0x0000b005020075a7 */ /* 0x0044e400080211ff */
[----:B---3--:R-:W-:Y:S05]  /*a670*/  @!P1 NANOSLEEP.SYNCS 0x989680 ;  /* 0x009896800000995d */ /* 0x008fea0003900000 */
[----:B------:R-:W3:Y:S02]  /*a680*/  @!P1 SYNCS.PHASECHK.TRANS64 P1, [R2+URZ+0xb0], R5 ;  /* 0x0000b005020095a7 */ /* 0x000ee400080210ff */
[----:B---3--:R-:W-:Y:S05]  /*a690*/  @!P1 BRA `(.L_x_56) ;  /* 0xfffffffc00f09947 */ /* 0x008fea000383ffff */
[----:B------:R-:W-:Y:S05]  /*a6a0*/  BRA `(.L_x_170) ;  /* 0xffffff8800f87947 */ /* 0x000fea000383ffff */
.L_x_59:
[----:B------:R-:W-:-:S07]  /*a6b0*/  MOV R0, UR4 ;  /* 0x0000000400007c02 */ /* 0x000fce0008000f00 */
.L_x_171:
[----:B--2---:R2:W3:Y:S02]  /*a6c0*/  SYNCS.PHASECHK.TRANS64.TRYWAIT P0, [R0+URZ+0xc0], R3 ;  /* 0x0000c003000075a7 */ /* 0x0044e400080011ff */
[----:B---3--:R-:W-:Y:S05]  /*a6d0*/  @!P0 NANOSLEEP.SYNCS 0x989680 ;  /* 0x009896800000895d */ /* 0x008fea0003900000 */
[----:B------:R-:W3:Y:S02]  /*a6e0*/  @!P0 SYNCS.PHASECHK.TRANS64 P0, [R0+URZ+0xc0], R3 ;  /* 0x0000c003000085a7 */ /* 0x000ee400080010ff */
[----:B---3--:R-:W-:Y:S05]  /*a6f0*/  @!P0 BRA `(.L_x_171) ;  /* 0xfffffffc00f08947 */ /* 0x008fea000383ffff */
[----:B------:R-:W-:Y:S05]  /*a700*/  BRA `(.L_x_58) ;  /* 0xffffff8c004c7947 */ /* 0x000fea000383ffff */
.L_x_68:
[----:B--2---:R-:W-:-:S04]  /*a710*/  MOV R0, UR5 ;  /* 0x0000000500007c02 */ /* 0x004fc80008000f00 */
[----:B------:R2:W3:Y:S03]  /*a720*/  SYNCS.PHASECHK.TRANS64.TRYWAIT P0, [R0+URZ+0x8], R7 ;  /* 0x00000807000075a7 */ /* 0x0004e600080011ff */
[----:B---3--:R-:W-:Y:S05]  /*a730*/  @!P0 NANOSLEEP.SYNCS 0x989680 ;  /* 0x009896800000895d */ /* 0x008fea0003900000 */
[----:B------:R-:W3:Y:S02]  /*a740*/  @!P0 SYNCS.PHASECHK.TRANS64 P0, [R0+URZ+0x8], R7 ;  /* 0x00000807000085a7 */ /* 0x000ee400080010ff */
[----:B---3--:R-:W-:Y:S05]  /*a750*/  @!P0 BRA `(.L_x_68) ;  /* 0xfffffffc00ec8947 */ /* 0x008fea000383ffff */
[----:B------:R-:W-:Y:S05]  /*a760*/  BRA `(.L_x_67) ;  /* 0xffffff9000007947 */ /* 0x000fea000383ffff */
.L_x_70:
[----:B------:R-:W-:Y:S01]  /*a770*/  BSSY B0, `(.L_x_172) ;  /* 0x0000006000007945 */ /* 0x000fe20003800000 */
[----:B------:R-:W-:-:S07]  /*a780*/  MOV R15, 0xffffffff ;  /* 0xffffffff000f7802 */ /* 0x000fce0000000f00 */
[----:B-12--5:R-:W-:Y:S05]  /*a790*/  WARPSYNC.COLLECTIVE R15, `(.L_x_173) ;  /* 0x000000000f0c7348 */ /* 0x026fea0003c00000 */
[----:B------:R-:W-:Y:S02]  /*a7a0*/  ELECT P6, UR79, PT ;  /* 0x00000000004f782f */ /* 0x000fe400038c0000 */
[----:B------:R-:W-:Y:S01]  /*a7b0*/  MOV R14, UR79 ;  /* 0x0000004f000e7c02 */ /* 0x000fe20008000f00 */
[----:B-12--5:R-:W-:Y:S10]  /*a7c0*/  ENDCOLLECTIVE ;  /* 0x000000000000791b */ /* 0x026ff40003800000 */
.L_x_173:
[----:B------:R-:W-:Y:S05]  /*a7d0*/  BSYNC B0 ;  /* 0x0000000000007941 */ /* 0x000fea0003800000 */
.L_x_172:
[----:B------:R-:W-:Y:S01]  /*a7e0*/  PLOP3.LUT P0, PT, P6, PT, PT, 0x80, 0x8 ;  /* 0x000000000008781c */ /* 0x000fe2000370f070 */
[----:B------:R-:W-:-:S12]  /*a7f0*/  BRA `(.L_x_174) ;  /* 0xffffff90002c7947 */ /* 0x000fd8000383ffff */
.L_x_72:
[----:B--2---:R-:W-:-:S04]  /*a800*/  MOV R0, UR5 ;  /* 0x0000000500007c02 */ /* 0x004fc80008000f00 */
[----:B------:R2:W3:Y:S03]  /*a810*/  SYNCS.PHASECHK.TRANS64.TRYWAIT P0, [R0+URZ+0x8], R5 ;  /* 0x00000805000075a7 */ /* 0x0004e600080011ff */
[----:B---3--:R-:W-:Y:S05]  /*a820*/  @!P0 NANOSLEEP.SYNCS 0x989680 ;  /* 0x009896800000895d */ /* 0x008fea0003900000 */
[----:B------:R-:W3:Y:S02]  /*a830*/  @!P0 SYNCS.PHASECHK.TRANS64 P0, [R0+URZ+0x8], R5 ;  /* 0x00000805000085a7 */ /* 0x000ee400080010ff */
[----:B---3--:R-:W-:Y:S05]  /*a840*/  @!P0 BRA `(.L_x_72) ;  /* 0xfffffffc00ec8947 */ /* 0x008fea000383ffff */
[----:B------:R-:W-:Y:S05]  /*a850*/  BRA `(.L_x_71) ;  /* 0xffffff9000307947 */ /* 0x000fea000383ffff */
.L_x_73:
[----:B-1----:R1:W2:Y:S02]  /*a860*/  SYNCS.PHASECHK.TRANS64.TRYWAIT P0, [R0+URZ+0xb0], R5 ;  /* 0x0000b005000075a7 */ /* 0x0022a400080011ff */
[----:B--2---:R-:W-:Y:S05]  /*a870*/  @!P0 NANOSLEEP.SYNCS 0x989680 ;  /* 0x009896800000895d */ /* 0x004fea0003900000 */
[----:B------:R-:W2:Y:S02]  /*a880*/  @!P0 SYNCS.PHASECHK.TRANS64 P0, [R0+URZ+0xb0], R5 ;  /* 0x0000b005000085a7 */ /* 0x000ea400080010ff */
[----:B--2---:R-:W-:Y:S05]  /*a890*/  @!P0 BRA `(.L_x_73) ;  /* 0xfffffffc00f08947 */ /* 0x004fea000383ffff */
[----:B------:R-:W-:Y:S05]  /*a8a0*/  BRA `(.L_x_175) ;  /* 0xffffff9400bc7947 */ /* 0x000fea000383ffff */
.L_x_75:
[----:B------:R-:W-:-:S07]  /*a8b0*/  MOV R0, UR66 ;  /* 0x0000004200007c02 */ /* 0x000fce0008000f00 */
.L_x_176:
[----:B-1----:R1:W2:Y:S02]  /*a8c0*/  SYNCS.PHASECHK.TRANS64.TRYWAIT P0, [R0+URZ+0xe0], R5 ;  /* 0x0000e005000075a7 */ /* 0x0022a400080011ff */
[----:B--2---:R-:W-:Y:S05]  /*a8d0*/  @!P0 NANOSLEEP.SYNCS 0x989680 ;  /* 0x009896800000895d */ /* 0x004fea0003900000 */
[----:B------:R-:W2:Y:S02]  /*a8e0*/  @!P0 SYNCS.PHASECHK.TRANS64 P0, [R0+URZ+0xe0], R5 ;  /* 0x0000e005000085a7 */ /* 0x000ea400080010ff */
[----:B--2---:R-:W-:Y:S05]  /*a8f0*/  @!P0 BRA `(.L_x_176) ;  /* 0xfffffffc00f08947 */ /* 0x004fea000383ffff */
[----:B------:R-:W-:Y:S05]  /*a900*/  BRA `(.L_x_177) ;  /* 0xffffff9800087947 */ /* 0x000fea000383ffff */
.L_x_78:
[----:B------:R-:W-:Y:S07]  /*a910*/  MOV R0, UR7 ;  /* 0x0000000700007c02 */ /* 0x000fee0008000f00 */
.L_x_178:
[----:B-1----:R1:W2:Y:S02]  /*a920*/  SYNCS.PHASECHK.TRANS64.TRYWAIT P0, [R0+URZ], R5 ;  /* 0x00000005000075a7 */ /* 0x0022a400080011ff */
[----:B--2---:R-:W-:Y:S05]  /*a930*/  @!P0 NANOSLEEP.SYNCS 0x989680 ;  /* 0x009896800000895d */ /* 0x004fea0003900000 */
[----:B------:R-:W2:Y:S02]  /*a940*/  @!P0 SYNCS.PHASECHK.TRANS64 P0, [R0+URZ], R5 ;  /* 0x00000005000085a7 */ /* 0x000ea400080010ff */
[----:B--2---:R-:W-:Y:S05]  /*a950*/  @!P0 BRA `(.L_x_178) ;  /* 0xfffffffc00f08947 */ /* 0x004fea000383ffff */
[----:B------:R-:W-:Y:S05]  /*a960*/  BRA `(.L_x_77) ;  /* 0xffffff98001c7947 */ /* 0x000fea000383ffff */
.L_x_82:
[----:B-1----:R-:W-:-:S07]  /*a970*/  MOV R0, UR4 ;  /* 0x0000000400007c02 */ /* 0x002fce0008000f00 */
.L_x_179:
[----:B-1----:R1:W2:Y:S02]  /*a980*/  SYNCS.PHASECHK.TRANS64.TRYWAIT P0, [R0+URZ], R3 ;  /* 0x00000003000075a7 */ /* 0x0022a400080011ff */
[----:B--2---:R-:W-:Y:S05]  /*a990*/  @!P0 NANOSLEEP.SYNCS 0x989680 ;  /* 0x009896800000895d */ /* 0x004fea0003900000 */
[----:B------:R-:W2:Y:S02]  /*a9a0*/  @!P0 SYNCS.PHASECHK.TRANS64 P0, [R0+URZ], R3 ;  /* 0x00000003000085a7 */ /* 0x000ea400080010ff */
[----:B--2---:R-:W-:Y:S05]  /*a9b0*/  @!P0 BRA `(.L_x_179) ;  /* 0xfffffffc00f08947 */ /* 0x004fea000383ffff */
[----:B------:R-:W-:Y:S05]  /*a9c0*/  BRA `(.L_x_180) ;  /* 0xffffff9c00747947 */ /* 0x000fea000383ffff */
.L_x_85:
[----:B------:R-:W-:-:S07]  /*a9d0*/  MOV R0, UR42 ;  /* 0x0000002a00007c02 */ /* 0x000fce0008000f00 */
.L_x_181:
[----:B-1----:R1:W2:Y:S02]  /*a9e0*/  SYNCS.PHASECHK.TRANS64.TRYWAIT P1, [R0+URZ+0x110], R3 ;  /* 0x00011003000075a7 */ /* 0x0022a400080211ff */
[----:B--2---:R-:W-:Y:S05]  /*a9f0*/  @!P1 NANOSLEEP.SYNCS 0x989680 ;  /* 0x009896800000995d */ /* 0x004fea0003900000 */
[----:B------:R-:W2:Y:S02]  /*aa00*/  @!P1 SYNCS.PHASECHK.TRANS64 P1, [R0+URZ+0x110], R3 ;  /* 0x00011003000095a7 */ /* 0x000ea400080210ff */
[----:B--2---:R-:W-:Y:S05]  /*aa10*/  @!P1 BRA `(.L_x_181) ;  /* 0xfffffffc00f09947 */ /* 0x004fea000383ffff */
[----:B------:R-:W-:Y:S05]  /*aa20*/  BRA `(.L_x_182) ;  /* 0xffffff9c00c07947 */ /* 0x000fea000383ffff */
.L_x_90:
[----:B--2---:R2:W3:Y:S02]  /*aa30*/  SYNCS.PHASECHK.TRANS64.TRYWAIT P0, [R8+URZ+0xb0], R5 ;  /* 0x0000b005080075a7 */ /* 0x0044e400080011ff */
[----:B---3--:R-:W-:Y:S05]  /*aa40*/  @!P0 NANOSLEEP.SYNCS 0x989680 ;  /* 0x009896800000895d */ /* 0x008fea0003900000 */
[----:B------:R-:W3:Y:S02]  /*aa50*/  @!P0 SYNCS.PHASECHK.TRANS64 P0, [R8+URZ+0xb0], R5 ;  /* 0x0000b005080085a7 */ /* 0x000ee400080010ff */
[----:B---3--:R-:W-:Y:S05]  /*aa60*/  @!P0 BRA `(.L_x_90) ;  /* 0xfffffffc00f08947 */ /* 0x008fea000383ffff */
[----:B------:R-:W-:Y:S05]  /*aa70*/  BRA `(.L_x_183) ;  /* 0xffffffa000f87947 */ /* 0x000fea000383ffff */
.L_x_93:
[----:B------:R-:W-:Y:S07]  /*aa80*/  MOV R0, UR21 ;  /* 0x0000001500007c02 */ /* 0x000fee0008000f00 */
.L_x_184:
[----:B--2---:R2:W3:Y:S02]  /*aa90*/  SYNCS.PHASECHK.TRANS64.TRYWAIT P1, [R0+URZ+0xa8], R5 ;  /* 0x0000a805000075a7 */ /* 0x0044e400080211ff */
[----:B---3--:R-:W-:Y:S05]  /*aaa0*/  @!P1 NANOSLEEP.SYNCS 0x989680 ;  /* 0x009896800000995d */ /* 0x008fea0003900000 */
[----:B------:R-:W3:Y:S02]  /*aab0*/  @!P1 SYNCS.PHASECHK.TRANS64 P1, [R0+URZ+0xa8], R5 ;  /* 0x0000a805000095a7 */ /* 0x000ee400080210ff */
[----:B---3--:R-:W-:Y:S05]  /*aac0*/  @!P1 BRA `(.L_x_184) ;  /* 0xfffffffc00f09947 */ /* 0x008fea000383ffff */
[----:B------:R-:W-:Y:S05]  /*aad0*/  BRA `(.L_x_92) ;  /* 0xffffffa800747947 */ /* 0x000fea000383ffff */
.L_x_96:
[----:B--2---:R-:W-:Y:S07]  /*aae0*/  MOV R5, UR21 ;  /* 0x0000001500057c02 */ /* 0x004fee0008000f00 */
.L_x_185:
[----:B--2---:R2:W3:Y:S02]  /*aaf0*/  SYNCS.PHASECHK.TRANS64.TRYWAIT P0, [R5+URZ+0x80], R4 ;  /* 0x00008004050075a7 */ /* 0x0044e400080011ff */
[----:B---3--:R-:W-:Y:S05]  /*ab00*/  @!P0 NANOSLEEP.SYNCS 0x989680 ;  /* 0x009896800000895d */ /* 0x008fea0003900000 */
[----:B------:R-:W3:Y:S02]  /*ab10*/  @!P0 SYNCS.PHASECHK.TRANS64 P0, [R5+URZ+0x80], R4 ;  /* 0x00008004050085a7 */ /* 0x000ee400080010ff */
[----:B---3--:R-:W-:Y:S05]  /*ab20*/  @!P0 BRA `(.L_x_185) ;  /* 0xfffffffc00f08947 */ /* 0x008fea000383ffff */
[----:B------:R-:W-:Y:S05]  /*ab30*/  BRA `(.L_x_186) ;  /* 0xffffffa800cc7947 */ /* 0x000fea000383ffff */
.L_x_97:
[----:B------:R-:W-:Y:S07]  /*ab40*/  MOV R5, UR21 ;  /* 0x0000001500057c02 */ /* 0x000fee0008000f00 */
.L_x_187:
[----:B--2---:R2:W3:Y:S02]  /*ab50*/  SYNCS.PHASECHK.TRANS64.TRYWAIT P0, [R5+URZ+0x88], R4 ;  /* 0x00008804050075a7 */ /* 0x0044e400080011ff */
[----:B---3--:R-:W-:Y:S05]  /*ab60*/  @!P0 NANOSLEEP.SYNCS 0x989680 ;  /* 0x009896800000895d */ /* 0x008fea0003900000 */
[----:B------:R-:W3:Y:S02]  /*ab70*/  @!P0 SYNCS.PHASECHK.TRANS64 P0, [R5+URZ+0x88], R4 ;  /* 0x00008804050085a7 */ /* 0x000ee400080010ff */
[----:B---3--:R-:W-:Y:S05]  /*ab80*/  @!P0 BRA `(.L_x_187) ;  /* 0xfffffffc00f08947 */ /* 0x008fea000383ffff */
[----:B------:R-:W-:Y:S05]  /*ab90*/  BRA `(.L_x_188) ;  /* 0xffffffac00087947 */ /* 0x000fea000383ffff */
.L_x_98:
[----:B--2---:R-:W-:Y:S07]  /*aba0*/  MOV R5, UR21 ;  /* 0x0000001500057c02 */ /* 0x004fee0008000f00 */
.L_x_189:
[----:B--2---:R2:W3:Y:S02]  /*abb0*/  SYNCS.PHASECHK.TRANS64.TRYWAIT P0, [R5+URZ+0x90], R4 ;  /* 0x00009004050075a7 */ /* 0x0044e400080011ff */
[----:B---3--:R-:W-:Y:S05]  /*abc0*/  @!P0 NANOSLEEP.SYNCS 0x989680 ;  /* 0x009896800000895d */ /* 0x008fea0003900000 */
[----:B------:R-:W3:Y:S02]  /*abd0*/  @!P0 SYNCS.PHASECHK.TRANS64 P0, [R5+URZ+0x90], R4 ;  /* 0x00009004050085a7 */ /* 0x000ee400080010ff */
[----:B---3--:R-:W-:Y:S05]  /*abe0*/  @!P0 BRA `(.L_x_189) ;  /* 0xfffffffc00f08947 */ /* 0x008fea000383ffff */
[----:B------:R-:W-:Y:S05]  /*abf0*/  BRA `(.L_x_190) ;  /* 0xffffffac00507947 */ /* 0x000fea000383ffff */
.L_x_99:
[----:B--2---:R-:W-:Y:S07]  /*ac00*/  MOV R5, UR21 ;  /* 0x0000001500057c02 */ /* 0x004fee0008000f00 */
.L_x_191:
[----:B--2---:R2:W3:Y:S02]  /*ac10*/  SYNCS.PHASECHK.TRANS64.TRYWAIT P0, [R5+URZ+0x98], R4 ;  /* 0x00009804050075a7 */ /* 0x0044e400080011ff */
[----:B---3--:R-:W-:Y:S05]  /*ac20*/  @!P0 NANOSLEEP.SYNCS 0x989680 ;  /* 0x009896800000895d */ /* 0x008fea0003900000 */
[----:B------:R-:W3:Y:S02]  /*ac30*/  @!P0 SYNCS.PHASECHK.TRANS64 P0, [R5+URZ+0x98], R4 ;  /* 0x00009804050085a7 */ /* 0x000ee400080010ff */
[----:B---3--:R-:W-:Y:S05]  /*ac40*/  @!P0 BRA `(.L_x_191) ;  /* 0xfffffffc00f08947 */ /* 0x008fea000383ffff */
[----:B------:R-:W-:Y:S05]  /*ac50*/  BRA `(.L_x_192) ;  /* 0xffffffac009c7947 */ /* 0x000fea000383ffff */
.L_x_101:
[----:B------:R-:W-:-:S07]  /*ac60*/  MOV R0, UR21 ;  /* 0x0000001500007c02 */ /* 0x000fce0008000f00 */
.L_x_193:
[----:B--2---:R2:W3:Y:S02]  /*ac70*/  SYNCS.PHASECHK.TRANS64.TRYWAIT P0, [R0+URZ+0x80], R3 ;  /* 0x00008003000075a7 */ /* 0x0044e400080011ff */
[----:B---3--:R-:W-:Y:S05]  /*ac80*/  @!P0 NANOSLEEP.SYNCS 0x989680 ;  /* 0x009896800000895d */ /* 0x008fea0003900000 */
[----:B------:R-:W3:Y:S02]  /*ac90*/  @!P0 SYNCS.PHASECHK.TRANS64 P0, [R0+URZ+0x80], R3 ;  /* 0x00008003000085a7 */ /* 0x000ee400080010ff */
[----:B---3--:R-:W-:Y:S05]  /*aca0*/  @!P0 BRA `(.L_x_193) ;  /* 0xfffffffc00f08947 */ /* 0x008fea000383ffff */
[----:B------:R-:W-:Y:S05]  /*acb0*/  BRA `(.L_x_194) ;  /* 0xffffffb000107947 */ /* 0x000fea000383ffff */
.L_x_102:
[----:B--2---:R-:W-:-:S07]  /*acc0*/  MOV R0, UR21 ;  /* 0x0000001500007c02 */ /* 0x004fce0008000f00 */
.L_x_195:
[----:B--2---:R2:W3:Y:S02]  /*acd0*/  SYNCS.PHASECHK.TRANS64.TRYWAIT P0, [R0+URZ+0x88], R3 ;  /* 0x00008803000075a7 */ /* 0x0044e400080011ff */
[----:B---3--:R-:W-:Y:S05]  /*ace0*/  @!P0 NANOSLEEP.SYNCS 0x989680 ;  /* 0x009896800000895d */ /* 0x008fea0003900000 */
[----:B------:R-:W3:Y:S02]  /*acf0*/  @!P0 SYNCS.PHASECHK.TRANS64 P0, [R0+URZ+0x88], R3 ;  /* 0x00008803000085a7 */ /* 0x000ee400080010ff */
[----:B---3--:R-:W-:Y:S05]  /*ad00*/  @!P0 BRA `(.L_x_195) ;  /* 0xfffffffc00f08947 */ /* 0x008fea000383ffff */
[----:B------:R-:W-:Y:S05]  /*ad10*/  BRA `(.L_x_196) ;  /* 0xffffffb000007947 */ /* 0x000fea000383ffff */
.L_x_103:
[----:B--2---:R-:W-:-:S07]  /*ad20*/  MOV R0, UR21 ;  /* 0x0000001500007c02 */ /* 0x004fce0008000f00 */
.L_x_197:
[----:B--2---:R2:W3:Y:S02]  /*ad30*/  SYNCS.PHASECHK.TRANS64.TRYWAIT P0, [R0+URZ+0x90], R3 ;  /* 0x00009003000075a7 */ /* 0x0044e400080011ff */
[----:B---3--:R-:W-:Y:S05]  /*ad40*/  @!P0 NANOSLEEP.SYNCS 0x989680 ;  /* 0x009896800000895d */ /* 0x008fea0003900000 */
[----:B------:R-:W3:Y:S02]  /*ad50*/  @!P0 SYNCS.PHASECHK.TRANS64 P0, [R0+URZ+0x90], R3 ;  /* 0x00009003000085a7 */ /* 0x000ee400080010ff */
[----:B---3--:R-:W-:Y:S05]  /*ad60*/  @!P0 BRA `(.L_x_197) ;  /* 0xfffffffc00f08947 */ /* 0x008fea000383ffff */
[----:B------:R-:W-:Y:S05]  /*ad70*/  BRA `(.L_x_198) ;  /* 0xffffffac00f07947 */ /* 0x000fea000383ffff */
.L_x_105:
[----:B-1----:R1:W2:Y:S02]  /*ad80*/  SYNCS.PHASECHK.TRANS64.TRYWAIT P0, [R3+URZ+0xb0], R0 ;  /* 0x0000b000030075a7 */ /* 0x0022a400080011ff */
[----:B--2---:R-:W-:Y:S05]  /*ad90*/  @!P0 NANOSLEEP.SYNCS 0x989680 ;  /* 0x009896800000895d */ /* 0x004fea0003900000 */
[----:B------:R-:W2:Y:S02]  /*ada0*/  @!P0 SYNCS.PHASECHK.TRANS64 P0, [R3+URZ+0xb0], R0 ;  /* 0x0000b000030085a7 */ /* 0x000ea400080010ff */
[----:B--2---:R-:W-:Y:S05]  /*adb0*/  @!P0 BRA `(.L_x_105) ;  /* 0xfffffffc00f08947 */ /* 0x004fea000383ffff */
[----:B------:R-:W-:Y:S05]  /*adc0*/  BRA `(.L_x_199) ;  /* 0xffffffb000b07947 */ /* 0x000fea000383ffff */
.L_x_116:
[----:B-1----:R-:W-:Y:S04]  /*add0*/  MOV R2, UR44 ;  /* 0x0000002c00027c02 */ /* 0x002fe80008000f00 */
[----:B------:R1:W2:Y:S03]  /*ade0*/  SYNCS.PHASECHK.TRANS64.TRYWAIT P1, [R2+URZ+0x60], R3 ;  /* 0x00006003020075a7 */ /* 0x0002a600080211ff */
[----:B--2---:R-:W-:Y:S05]  /*adf0*/  @!P1 NANOSLEEP.SYNCS 0x989680 ;  /* 0x009896800000995d */ /* 0x004fea0003900000 */
[----:B------:R-:W2:Y:S02]  /*ae00*/  @!P1 SYNCS.PHASECHK.TRANS64 P1, [R2+URZ+0x60], R3 ;  /* 0x00006003020095a7 */ /* 0x000ea400080210ff */
[----:B--2---:R-:W-:Y:S05]  /*ae10*/  @!P1 BRA `(.L_x_116) ;  /* 0xfffffffc00ec9947 */ /* 0x004fea000383ffff */
[----:B------:R-:W-:Y:S05]  /*ae20*/  BRA `(.L_x_115) ;  /* 0xffffffc000207947 */ /* 0x000fea000383ffff */
.L_x_118:
[----:B-1----:R1:W4:Y:S02]  /*ae30*/  SYNCS.PHASECHK.TRANS64.TRYWAIT P0, [R99+URZ+0xd0], R0 ;  /* 0x0000d000630075a7 */ /* 0x00232400080011ff */
[----:B----4-:R-:W-:Y:S05]  /*ae40*/  @!P0 NANOSLEEP.SYNCS 0x989680 ;  /* 0x009896800000895d */ /* 0x010fea0003900000 */
[----:B------:R-:W4:Y:S02]  /*ae50*/  @!P0 SYNCS.PHASECHK.TRANS64 P0, [R99+URZ+0xd0], R0 ;  /* 0x0000d000630085a7 */ /* 0x000f2400080010ff */
[----:B----4-:R-:W-:Y:S05]  /*ae60*/  @!P0 BRA `(.L_x_118) ;  /* 0xfffffffc00f08947 */ /* 0x010fea000383ffff */
[----:B------:R-:W-:Y:S05]  /*ae70*/  BRA `(.L_x_117) ;  /* 0xffffffc000487947 */ /* 0x000fea000383ffff */
.L_x_127:
[----:B---3--:R3:W4:Y:S02]  /*ae80*/  SYNCS.PHASECHK.TRANS64.TRYWAIT P0, [R3+URZ+0x60], R0 ;  /* 0x00006000030075a7 */ /* 0x00872400080011ff */
[----:B----4-:R-:W-:Y:S05]  /*ae90*/  @!P0 NANOSLEEP.SYNCS 0x989680 ;  /* 0x009896800000895d */ /* 0x010fea0003900000 */
[----:B------:R-:W4:Y:S02]  /*aea0*/  @!P0 SYNCS.PHASECHK.TRANS64 P0, [R3+URZ+0x60], R0 ;  /* 0x00006000030085a7 */ /* 0x000f2400080010ff */
[----:B----4-:R-:W-:Y:S05]  /*aeb0*/  @!P0 BRA `(.L_x_127) ;  /* 0xfffffffc00f08947 */ /* 0x010fea000383ffff */
[----:B------:R-:W-:Y:S05]  /*aec0*/  BRA `(.L_x_126) ;  /* 0xffffffcc00247947 */ /* 0x000fea000383ffff */
.L_x_135:
[----:B---3--:R3:W4:Y:S02]  /*aed0*/  SYNCS.PHASECHK.TRANS64.TRYWAIT P0, [R62+URZ+0x60], R5 ;  /* 0x000060053e0075a7 */ /* 0x00872400080011ff */
[----:B----4-:R-:W-:Y:S05]  /*aee0*/  @!P0 NANOSLEEP.SYNCS 0x989680 ;  /* 0x009896800000895d */ /* 0x010fea0003900000 */
[----:B------:R-:W4:Y:S02]  /*aef0*/  @!P0 SYNCS.PHASECHK.TRANS64 P0, [R62+URZ+0x60], R5 ;  /* 0x000060053e0085a7 */ /* 0x000f2400080010ff */
[----:B----4-:R-:W-:Y:S05]  /*af00*/  @!P0 BRA `(.L_x_135) ;  /* 0xfffffffc00f08947 */ /* 0x010fea000383ffff */
[----:B------:R-:W-:Y:S05]  /*af10*/  BRA `(.L_x_134) ;  /* 0xffffffd800287947 */ /* 0x000fea000383ffff */
.L_x_143:
[----:B---3--:R3:W4:Y:S02]  /*af20*/  SYNCS.PHASECHK.TRANS64.TRYWAIT P0, [R62+URZ+0x60], R5 ;  /* 0x000060053e0075a7 */ /* 0x00872400080011ff */
[----:B----4-:R-:W-:Y:S05]  /*af30*/  @!P0 NANOSLEEP.SYNCS 0x989680 ;  /* 0x009896800000895d */ /* 0x010fea0003900000 */
[----:B------:R-:W4:Y:S02]  /*af40*/  @!P0 SYNCS.PHASECHK.TRANS64 P0, [R62+URZ+0x60], R5 ;  /* 0x000060053e0085a7 */ /* 0x000f2400080010ff */
[----:B----4-:R-:W-:Y:S05]  /*af50*/  @!P0 BRA `(.L_x_143) ;  /* 0xfffffffc00f08947 */ /* 0x010fea000383ffff */
[----:B------:R-:W-:Y:S05]  /*af60*/  BRA `(.L_x_142) ;  /* 0xffffffe4002c7947 */ /* 0x000fea000383ffff */
        .weak           $__internal_0_$__cuda_sm10x_tcgen05_guardrail_trap_col_being_dealloced_not_returned_by_alloc
        .type           $__internal_0_$__cuda_sm10x_tcgen05_guardrail_trap_col_being_dealloced_not_returned_by_alloc,@function
        .size           $__internal_0_$__cuda_sm10x_tcgen05_guardrail_trap_col_being_dealloced_not_returned_by_alloc,($__internal_1_$__cuda_sm10x_tcgen05_guardrail_trap_phase_invalid_during_alloc - $__internal_0_$__cuda_sm10x_tcgen05_guardrail_trap_col_being_dealloced_not_returned_by_alloc)
$__internal_0_$__cuda_sm10x_tcgen05_guardrail_trap_col_being_dealloced_not_returned_by_alloc:
[----:B------:R-:W-:Y:S05]  /*af70*/  BPT.TRAP 0x1 ;  /* 0x000000040000795c */ /* 0x000fea0000300000 */
[----:B------:R-:W-:-:S04]  /*af80*/  HFMA2 R3, -RZ, RZ, 0, 0 ;  /* 0x00000000ff037431 */ /* 0x000fc800000001ff */
[----:B------:R-:W-:Y:S05]  /*af90*/  RET.REL.NODEC R2 `(_ZN7cutlass13device_kernelINS_4gemm6kernel13GemmUniversalIN4cute5tupleIJiiiiEEENS1_10collective13CollectiveMmaINS1_46MainloopSm100TmaUmmaWarpSpecializedBlockScaledILi6ELi2ELi2ENS5_IJNS4_1CILi4EEENSA_ILi1EEESC_EEEEENS5_IJNSA_ILi256EEENSA_ILi128EEESF_EEENS5_IJNS_12float_e2m1_tENS_13float_ue4m3_tEEEENS5_IJNS5_IJlSC_lEEENS4_6LayoutINS5_IJNS5_IJNS5_IJNSA_ILi32EEESB_EEEiEEENS5_IJNS5_IJNSA_ILi16EEESB_EEEiEEENS5_IJSC_iEEEEEENS5_IJSS_NS5_IJNS5_IJNSA_ILi0EEESC_EEENSA_ILi512EEEEEENS5_IJSV_iEEEEEEEEEEESK_S12_NS4_8TiledMMAINS4_8MMA_AtomIJNS4_23SM100_MMA_MXF4_2x1SM_SSISI_SI_fSJ_Li256ELi128ELi16ELNS4_4UMMA5MajorE0ELS17_0ELNS16_7ScaleInE0ELS18_0EEEEEENSM_INS5_IJSC_SC_SC_EEENS5_IJSV_SV_SV_EEEEENS5_IJNS4_10UnderscoreES1E_S1E_EEEEENS5_IJNS4_18SM100_TMA_2SM_LOADES1H_EEENS5_IJNS4_14ComposedLayoutINS4_7SwizzleILi3ELi4ELi3EEENS4_18smem_ptr_flag_bitsILi4EEENSM_INS5_IJNSA_ILi8EEESF_EEENS5_IJSF_SC_EEEEEEENSM_INS5_IJNS5_IJNS5_IJSO_SC_EEESR_EEESC_NS5_IJSC_SB_EEEEEENS5_IJNS5_IJNS5_IJSR_SX_EEESW_EEESV_NS5_IJSB_SX_EEEEEEEEEEEvNS4_8identityENS5_IJNS4_28SM100_TMA_2SM_LOAD_MULTICASTES24_EEES22_vS23_EENS_8epilogue10collective18CollectiveEpilogueINS27_23Sm100TmaWarpSpecializedILi4ELi2ELi32ELb1ELb0EEEJNS5_IJSG_SG_SF_EEENS5_IJNSM_ISG_SC_EENSM_ISN_SC_EEEEENS_10bfloat16_tESL_S2G_SL_NS27_6fusion15FusionCallbacksIS2B_NS2H_17LinearCombinationIS2G_fS2G_fLNS_15FloatRoundStyleE2EEES2C_S2F_JEEENS4_5SM1004TMEM4LOAD26SM100_TMEM_LOAD_32dp32b32xENS4_13SM90_TMA_LOADENS1J_INS1K_ILi2ELi4ELi3EEENS1M_ILi16EEENSM_INS5_IJS1O_SN_EEENS5_IJSN_SC_EEEEEEENS4_39AutoVectorizingCopyWithAssumedAlignmentILi128EEENS4_14SM90_TMA_STOREES2X_S2Z_S2Z_EEEvvEEEEvNT_6ParamsE) ;  /* 0xffffff5002187950 */ /* 0x000fea0003c3ffff */
        .weak           $__internal_1_$__cuda_sm10x_tcgen05_guardrail_trap_phase_invalid_during_alloc
        .type           $__internal_1_$__cuda_sm10x_tcgen05_guardrail_trap_phase_invalid_during_alloc,@function
        .size           $__internal_1_$__cuda_sm10x_tcgen05_guardrail_trap_phase_invalid_during_alloc,($__internal_2_$__cuda_sm10x_tcgen05_guardrail_trap_unallocated_columns_being_dealloced - $__internal_1_$__cuda_sm10x_tcgen05_guardrail_trap_phase_invalid_during_alloc)
$__internal_1_$__cuda_sm10x_tcgen05_guardrail_trap_phase_invalid_during_alloc:
[----:B------:R-:W-:Y:S05]  /*afa0*/  BPT.TRAP 0x1 ;  /* 0x000000040000795c */ /* 0x000fea0000300000 */
[----:B------:R-:W-:-:S04]  /*afb0*/  MOV R5, 0x0 ;  /* 0x0000000000057802 */ /* 0x000fc80000000f00 */
[----:B------:R-:W-:Y:S05]  /*afc0*/  RET.REL.NODEC R4 `(_ZN7cutlass13device_kernelINS_4gemm6kernel13GemmUniversalIN4cute5tupleIJiiiiEEENS1_10collective13CollectiveMmaINS1_46MainloopSm100TmaUmmaWarpSpecializedBlockScaledILi6ELi2ELi2ENS5_IJNS4_1CILi4EEENSA_ILi1EEESC_EEEEENS5_IJNSA_ILi256EEENSA_ILi128EEESF_EEENS5_IJNS_12float_e2m1_tENS_13float_ue4m3_tEEEENS5_IJNS5_IJlSC_lEEENS4_6LayoutINS5_IJNS5_IJNS5_IJNSA_ILi32EEESB_EEEiEEENS5_IJNS5_IJNSA_ILi16EEESB_EEEiEEENS5_IJSC_iEEEEEENS5_IJSS_NS5_IJNS5_IJNSA_ILi0EEESC_EEENSA_ILi512EEEEEENS5_IJSV_iEEEEEEEEEEESK_S12_NS4_8TiledMMAINS4_8MMA_AtomIJNS4_23SM100_MMA_MXF4_2x1SM_SSISI_SI_fSJ_Li256ELi128ELi16ELNS4_4UMMA5MajorE0ELS17_0ELNS16_7ScaleInE0ELS18_0EEEEEENSM_INS5_IJSC_SC_SC_EEENS5_IJSV_SV_SV_EEEEENS5_IJNS4_10UnderscoreES1E_S1E_EEEEENS5_IJNS4_18SM100_TMA_2SM_LOADES1H_EEENS5_IJNS4_14ComposedLayoutINS4_7SwizzleILi3ELi4ELi3EEENS4_18smem_ptr_flag_bitsILi4EEENSM_INS5_IJNSA_ILi8EEESF_EEENS5_IJSF_SC_EEEEEEENSM_INS5_IJNS5_IJNS5_IJSO_SC_EEESR_EEESC_NS5_IJSC_SB_EEEEEENS5_IJNS5_IJNS5_IJSR_SX_EEESW_EEESV_NS5_IJSB_SX_EEEEEEEEEEEvNS4_8identityENS5_IJNS4_28SM100_TMA_2SM_LOAD_MULTICASTES24_EEES22_vS23_EENS_8epilogue10collective18CollectiveEpilogueINS27_23Sm100TmaWarpSpecializedILi4ELi2ELi32ELb1ELb0EEEJNS5_IJSG_SG_SF_EEENS5_IJNSM_ISG_SC_EENSM_ISN_SC_EEEEENS_10bfloat16_tESL_S2G_SL_NS27_6fusion15FusionCallbacksIS2B_NS2H_17LinearCombinationIS2G_fS2G_fLNS_15FloatRoundStyleE2EEES2C_S2F_JEEENS4_5SM1004TMEM4LOAD26SM100_TMEM_LOAD_32dp32b32xENS4_13SM90_TMA_LOADENS1J_INS1K_ILi2ELi4ELi3EEENS1M_ILi16EEENSM_INS5_IJS1O_SN_EEENS5_IJSN_SC_EEEEEEENS4_39AutoVectorizingCopyWithAssumedAlignmentILi128EEENS4_14SM90_TMA_STOREES2X_S2Z_S2Z_EEEvvEEEEvNT_6ParamsE) ;  /* 0xffffff50040c7950 */ /* 0x000fea0003c3ffff */
        .weak           $__internal_2_$__cuda_sm10x_tcgen05_guardrail_trap_unallocated_columns_being_dealloced
        .type           $__internal_2_$__cuda_sm10x_tcgen05_guardrail_trap_unallocated_columns_being_dealloced,@function
        .size           $__internal_2_$__cuda_sm10x_tcgen05_guardrail_trap_unallocated_columns_being_dealloced,(.L_x_201 - $__internal_2_$__cuda_sm10x_tcgen05_guardrail_trap_unallocated_columns_being_dealloced)
$__internal_2_$__cuda_sm10x_tcgen05_guardrail_trap_unallocated_columns_being_dealloced:
[----:B------:R-:W-:Y:S05]  /*afd0*/  BPT.TRAP 0x1 ;  /* 0x000000040000795c */ /* 0x000fea0000300000 */
[----:B------:R-:W-:-:S04]  /*afe0*/  HFMA2 R3, -RZ, RZ, 0, 0 ;  /* 0x00000000ff037431 */ /* 0x000fc800000001ff */
[----:B------:R-:W-:Y:S05]  /*aff0*/  RET.REL.NODEC R2 `(_ZN7cutlass13device_kernelINS_4gemm6kernel13GemmUniversalIN4cute5tupleIJiiiiEEENS1_10collective13CollectiveMmaINS1_46MainloopSm100TmaUmmaWarpSpecializedBlockScaledILi6ELi2ELi2ENS5_IJNS4_1CILi4EEENSA_ILi1EEESC_EEEEENS5_IJNSA_ILi256EEENSA_ILi128EEESF_EEENS5_IJNS_12float_e2m1_tENS_13float_ue4m3_tEEEENS5_IJNS5_IJlSC_lEEENS4_6LayoutINS5_IJNS5_IJNS5_IJNSA_ILi32EEESB_EEEiEEENS5_IJNS5_IJNSA_ILi16EEESB_EEEiEEENS5_IJSC_iEEEEEENS5_IJSS_NS5_IJNS5_IJNSA_ILi0EEESC_EEENSA_ILi512EEEEEENS5_IJSV_iEEEEEEEEEEESK_S12_NS4_8TiledMMAINS4_8MMA_AtomIJNS4_23SM100_MMA_MXF4_2x1SM_SSISI_SI_fSJ_Li256ELi128ELi16ELNS4_4UMMA5MajorE0ELS17_0ELNS16_7ScaleInE0ELS18_0EEEEEENSM_INS5_IJSC_SC_SC_EEENS5_IJSV_SV_SV_EEEEENS5_IJNS4_10UnderscoreES1E_S1E_EEEEENS5_IJNS4_18SM100_TMA_2SM_LOADES1H_EEENS5_IJNS4_14ComposedLayoutINS4_7SwizzleILi3ELi4ELi3EEENS4_18smem_ptr_flag_bitsILi4EEENSM_INS5_IJNSA_ILi8EEESF_EEENS5_IJSF_SC_EEEEEEENSM_INS5_IJNS5_IJNS5_IJSO_SC_EEESR_EEESC_NS5_IJSC_SB_EEEEEENS5_IJNS5_IJNS5_IJSR_SX_EEESW_EEESV_NS5_IJSB_SX_EEEEEEEEEEEvNS4_8identityENS5_IJNS4_28SM100_TMA_2SM_LOAD_MULTICASTES24_EEES22_vS23_EENS_8epilogue10collective18CollectiveEpilogueINS27_23Sm100TmaWarpSpecializedILi4ELi2ELi32ELb1ELb0EEEJNS5_IJSG_SG_SF_EEENS5_IJNSM_ISG_SC_EENSM_ISN_SC_EEEEENS_10bfloat16_tESL_S2G_SL_NS27_6fusion15FusionCallbacksIS2B_NS2H_17LinearCombinationIS2G_fS2G_fLNS_15FloatRoundStyleE2EEES2C_S2F_JEEENS4_5SM1004TMEM4LOAD26SM100_TMEM_LOAD_32dp32b32xENS4_13SM90_TMA_LOADENS1J_INS1K_ILi2ELi4ELi3EEENS1M_ILi16EEENSM_INS5_IJS1O_SN_EEENS5_IJSN_SC_EEEEEEENS4_39AutoVectorizingCopyWithAssumedAlignmentILi128EEENS4_14SM90_TMA_STOREES2X_S2Z_S2Z_EEEvvEEEEvNT_6ParamsE) ;  /* 0xffffff5002007950 */ /* 0x000fea0003c3ffff */
.L_x_200:
[----:B------:R-:W-:-:S00]  /*b000*/  BRA `(.L_x_200) ;  /* 0xfffffffc00fc7947 */ /* 0x000fc0000383ffff */
[----:B------:R-:W-:-:S00]  /*b010*/  NOP ;  /* 0x0000000000007918 */ /* 0x000fc00000000000 */
        /* <DEDUP_REMOVED lines=14> */
.L_x_201:


//--------------------- .nv.global.init           --------------------------
	.section	.nv.global.init,"aw",@progbits
.nv.global.init:
	.type		$str$29,@object
	.size		$str$29,($str$30 - $str$29)
$str$29:
        /*0000*/ 	.byte	0x28, 0x61, 0x64, 0x64, 0x72, 0x65, 0x73, 0x73, 0x20, 0x26, 0x20, 0x6d, 0x61, 0x73, 0x6b, 0x29
        /*0010*/ 	.byte	0x20, 0x3d, 0x3d, 0x20, 0x30, 0x00
	.type		$str$30,@object
	.size		$str$30,($str$26 - $str$30)
$str$30:
        /*0016*/ 	.byte	0x2f, 0x74, 0x6d, 0x70, 0x2f, 0x63, 0x75, 0x74, 0x6c, 0x61, 0x73, 0x73, 0x5f, 0x73, 0x77, 0x65
        /*0026*/ 	.byte	0x65, 0x70, 0x5f, 0x73, 0x72, 0x63, 0x2f, 0x69, 0x6e, 0x63, 0x6c, 0x75, 0x64, 0x65, 0x2f, 0x63
        /*0036*/ 	.byte	0x75, 0x74, 0x65, 0x2f, 0x70, 0x6f, 0x69, 0x6e, 0x74, 0x65, 0x72, 0x5f, 0x66, 0x6c, 0x61, 0x67
        /*0046*/ 	.byte	0x67, 0x65, 0x64, 0x2e, 0x68, 0x70, 0x70, 0x00
	.type		$str$26,@object
	.size		$str$26,($str$25 - $str$26)
$str$26:
        /*004e*/ 	.byte	0x2f, 0x74, 0x6d, 0x70, 0x2f, 0x63, 0x75, 0x74, 0x6c, 0x61, 0x73, 0x73, 0x5f, 0x73, 0x77, 0x65
        /*005e*/ 	.byte	0x65, 0x70, 0x5f, 0x73, 0x72, 0x63, 0x2f, 0x69, 0x6e, 0x63, 0x6c, 0x75, 0x64, 0x65, 0x2f, 0x63
        /*006e*/ 	.byte	0x75, 0x74, 0x65, 0x2f, 0x61, 0x74, 0x6f, 0x6d, 0x2f, 0x63, 0x6f, 0x70, 0x79, 0x5f, 0x74, 0x72
        /*007e*/ 	.byte	0x61, 0x69, 0x74, 0x73, 0x5f, 0x73, 0x6d, 0x31, 0x30, 0x30, 0x2e, 0x68, 0x70, 0x70, 0x00
	.type		$str$25,@object
	.size		$str$25,(__unnamed_1 - $str$25)
$str$25:
        /*008d*/ 	.byte	0x28, 0x28, 0x75, 0x69, 0x6e, 0x74, 0x33, 0x32, 0x5f, 0x74, 0x28, 0x74, 0x68, 0x72, 0x65, 0x61
        /*009d*/ 	.byte	0x64, 0x49, 0x64, 0x78, 0x2e, 0x78, 0x29, 0x20, 0x2f, 0x20, 0x33, 0x32, 0x29, 0x20, 0x25, 0x20
        /*00ad*/ 	.byte	0x34, 0x29, 0x20, 0x3d, 0x3d, 0x20, 0x28, 0x28, 0x28, 0x74, 0x6d, 0x65, 0x6d, 0x5f, 0x61, 0x64
        /*00bd*/ 	.byte	0x64, 0x72, 0x20, 0x3e, 0x3e, 0x20, 0x31, 0x36, 0x29, 0x20, 0x2f, 0x20, 0x33, 0x32, 0x29, 0x20
        /*00cd*/ 	.byte	0x25, 0x20, 0x34, 0x29, 0x00
	.type		__unnamed_1,@object
	.size		__unnamed_1,(__unnamed_2 - __unnamed_1)
__unnamed_1:
        /*00d2*/ 	.byte	0x61, 0x75, 0x74, 0x6f, 0x20, 0x63, 0x75, 0x74, 0x65, 0x3a, 0x3a, 0x61, 0x73, 0x5f, 0x70, 0x6f
        /* <DEDUP_REMOVED lines=24> */
        /*0262*/ 	.byte	0x34, 0x30, 0x39, 0x36, 0x3e, 0x3e, 0x3e, 0x3e, 0x5d, 0x00
	.type		__unnamed_2,@object
	.size		__unnamed_2,(.L_2 - __unnamed_2)
__unnamed_2:
        /* <DEDUP_REMOVED lines=42> */
        /*050c*/ 	.byte	0x3e, 0x3e, 0x5d, 0x00
.L_2:


//--------------------- .nv.shared._ZN7cutlass13device_kernelINS_4gemm6kernel13GemmUniversalIN4cute5tupleIJiiiiEEENS1_10collective13CollectiveMmaINS1_46MainloopSm100TmaUmmaWarpSpecializedBlockScaledILi6ELi2ELi2ENS5_IJNS4_1CILi4EEENSA_ILi1EEESC_EEEEENS5_IJNSA_ILi256EEENSA_ILi128EEESF_EEENS5_IJNS_12float_e2m1_tENS_13float_ue4m3_tEEEENS5_IJNS5_IJlSC_lEEENS4_6LayoutINS5_IJNS5_IJNS5_IJNSA_ILi32EEESB_EEEiEEENS5_IJNS5_IJNSA_ILi16EEESB_EEEiEEENS5_IJSC_iEEEEEENS5_IJSS_NS5_IJNS5_IJNSA_ILi0EEESC_EEENSA_ILi512EEEEEENS5_IJSV_iEEEEEEEEEEESK_S12_NS4_8TiledMMAINS4_8MMA_AtomIJNS4_23SM100_MMA_MXF4_2x1SM_SSISI_SI_fSJ_Li256ELi128ELi16ELNS4_4UMMA5MajorE0ELS17_0ELNS16_7ScaleInE0ELS18_0EEEEEENSM_INS5_IJSC_SC_SC_EEENS5_IJSV_SV_SV_EEEEENS5_IJNS4_10UnderscoreES1E_S1E_EEEEENS5_IJNS4_18SM100_TMA_2SM_LOADES1H_EEENS5_IJNS4_14ComposedLayoutINS4_7SwizzleILi3ELi4ELi3EEENS4_18smem_ptr_flag_bitsILi4EEENSM_INS5_IJNSA_ILi8EEESF_EEENS5_IJSF_SC_EEEEEEENSM_INS5_IJNS5_IJNS5_IJSO_SC_EEESR_EEESC_NS5_IJSC_SB_EEEEEENS5_IJNS5_IJNS5_IJSR_SX_EEESW_EEESV_NS5_IJSB_SX_EEEEEEEEEEEvNS4_8identityENS5_IJNS4_28SM100_TMA_2SM_LOAD_MULTICASTES24_EEES22_vS23_EENS_8epilogue10collective18CollectiveEpilogueINS27_23Sm100TmaWarpSpecializedILi4ELi2ELi32ELb1ELb0EEEJNS5_IJSG_SG_SF_EEENS5_IJNSM_ISG_SC_EENSM_ISN_SC_EEEEENS_10bfloat16_tESL_S2G_SL_NS27_6fusion15FusionCallbacksIS2B_NS2H_17LinearCombinationIS2G_fS2G_fLNS_15FloatRoundStyleE2EEES2C_S2F_JEEENS4_5SM1004TMEM4LOAD26SM100_TMEM_LOAD_32dp32b32xENS4_13SM90_TMA_LOADENS1J_INS1K_ILi2ELi4ELi3EEENS1M_ILi16EEENSM_INS5_IJS1O_SN_EEENS5_IJSN_SC_EEEEEEENS4_39AutoVectorizingCopyWithAssumedAlignmentILi128EEENS4_14SM90_TMA_STOREES2X_S2Z_S2Z_EEEvvEEEEvNT_6ParamsE --------------------------
	.section	.nv.shared._ZN7cutlass13device_kernelINS_4gemm6kernel13GemmUniversalIN4cute5tupleIJiiiiEEENS1_10collective13CollectiveMmaINS1_46MainloopSm100TmaUmmaWarpSpecializedBlockScaledILi6ELi2ELi2ENS5_IJNS4_1CILi4EEENSA_ILi1EEESC_EEEEENS5_IJNSA_ILi256EEENSA_ILi128EEESF_EEENS5_IJNS_12float_e2m1_tENS_13float_ue4m3_tEEEENS5_IJNS5_IJlSC_lEEENS4_6LayoutINS5_IJNS5_IJNS5_IJNSA_ILi32EEESB_EEEiEEENS5_IJNS5_IJNSA_ILi16EEESB_EEEiEEENS5_IJSC_iEEEEEENS5_IJSS_NS5_IJNS5_IJNSA_ILi0EEESC_EEENSA_ILi512EEEEEENS5_IJSV_iEEEEEEEEEEESK_S12_NS4_8TiledMMAINS4_8MMA_AtomIJNS4_23SM100_MMA_MXF4_2x1SM_SSISI_SI_fSJ_Li256ELi128ELi16ELNS4_4UMMA5MajorE0ELS17_0ELNS16_7ScaleInE0ELS18_0EEEEEENSM_INS5_IJSC_SC_SC_EEENS5_IJSV_SV_SV_EEEEENS5_IJNS4_10UnderscoreES1E_S1E_EEEEENS5_IJNS4_18SM100_TMA_2SM_LOADES1H_EEENS5_IJNS4_14ComposedLayoutINS4_7SwizzleILi3ELi4ELi3EEENS4_18smem_ptr_flag_bitsILi4EEENSM_INS5_IJNSA_ILi8EEESF_EEENS5_IJSF_SC_EEEEEEENSM_INS5_IJNS5_IJNS5_IJSO_SC_EEESR_EEESC_NS5_IJSC_SB_EEEEEENS5_IJNS5_IJNS5_IJSR_SX_EEESW_EEESV_NS5_IJSB_SX_EEEEEEEEEEEvNS4_8identityENS5_IJNS4_28SM100_TMA_2SM_LOAD_MULTICASTES24_EEES22_vS23_EENS_8epilogue10collective18CollectiveEpilogueINS27_23Sm100TmaWarpSpecializedILi4ELi2ELi32ELb1ELb0EEEJNS5_IJSG_SG_SF_EEENS5_IJNSM_ISG_SC_EENSM_ISN_SC_EEEEENS_10bfloat16_tESL_S2G_SL_NS27_6fusion15FusionCallbacksIS2B_NS2H_17LinearCombinationIS2G_fS2G_fLNS_15FloatRoundStyleE2EEES2C_S2F_JEEENS4_5SM1004TMEM4LOAD26SM100_TMEM_LOAD_32dp32b32xENS4_13SM90_TMA_LOADENS1J_INS1K_ILi2ELi4ELi3EEENS1M_ILi16EEENSM_INS5_IJS1O_SN_EEENS5_IJSN_SC_EEEEEEENS4_39AutoVectorizingCopyWithAssumedAlignmentILi128EEENS4_14SM90_TMA_STOREES2X_S2Z_S2Z_EEEvvEEEEvNT_6ParamsE,"aw",@nobits
	.sectionflags	@""
	.align	16
	.zero		1024


//--------------------- .nv.shared.reserved.0     --------------------------
	.section	.nv.shared.reserved.0,"aw",@nobits
	.weak		__nv_reservedSMEM_offset_0_alias
	.size		__nv_reservedSMEM_offset_0_alias, 0, 64
	.other		__nv_reservedSMEM_offset_0_alias,@"STO_CUDA_RESERVED_SHARED STV_DEFAULT"
__nv_reservedSMEM_offset_0_alias:
	.zero		0
.nv.shared.reserved.0:
	.zero		64
	.weak		__nv_reservedSMEM_tcgen05_partition
	.type		__nv_reservedSMEM_tcgen05_partition,@object
	.size		__nv_reservedSMEM_tcgen05_partition,(.L_0 - __nv_reservedSMEM_tcgen05_partition)
__nv_reservedSMEM_tcgen05_partition:
	.zero		32
.L_0:


//--------------------- .nv.global                --------------------------
	.section	.nv.global,"aw",@nobits
.nv.global:
	.type		_ZN40_INTERNAL_c008ddbd_4_k_cu_1f9550c0_328904cute1_E,@object
	.size		_ZN40_INTERNAL_c008ddbd_4_k_cu_1f9550c0_328904cute1_E,(_ZN40_INTERNAL_c008ddbd_4_k_cu_1f9550c0_328904cuda3std3__45__cpo6cbeginE - _ZN40_INTERNAL_c008ddbd_4_k_cu_1f9550c0_328904cute1_E)
_ZN40_INTERNAL_c008ddbd_4_k_cu_1f9550c0_328904cute1_E:
	.zero		1
	.type		_ZN40_INTERNAL_c008ddbd_4_k_cu_1f9550c0_328904cuda3std3__45__cpo6cbeginE,@object
	.size		_ZN40_INTERNAL_c008ddbd_4_k_cu_1f9550c0_328904cuda3std3__45__cpo6cbeginE,(_ZN40_INTERNAL_c008ddbd_4_k_cu_1f9550c0_328904cuda3std3__48in_placeE - _ZN40_INTERNAL_c008ddbd_4_k_cu_1f9550c0_328904cuda3std3__45__cpo6cbeginE)
_ZN40_INTERNAL_c008ddbd_4_k_cu_1f9550c0_328904cuda3std3__45__cpo6cbeginE:
	.zero		1
	.type		_ZN40_INTERNAL_c008ddbd_4_k_cu_1f9550c0_328904cuda3std3__48in_placeE,@object
	.size		_ZN40_INTERNAL_c008ddbd_4_k_cu_1f9550c0_328904cuda3std3__48in_placeE,(_ZN40_INTERNAL_c008ddbd_4_k_cu_1f9550c0_328904cuda3std6ranges3__45__cpo9iter_moveE - _ZN40_INTERNAL_c008ddbd_4_k_cu_1f9550c0_328904cuda3std3__48in_placeE)
_ZN40_INTERNAL_c008ddbd_4_k_cu_1f9550c0_328904cuda3std3__48in_placeE:
	.zero		1
	.type		_ZN40_INTERNAL_c008ddbd_4_k_cu_1f9550c0_328904cuda3std6ranges3__45__cpo9iter_moveE,@object
	.size		_ZN40_INTERNAL_c008ddbd_4_k_cu_1f9550c0_328904cuda3std6ranges3__45__cpo9iter_moveE,(_ZN40_INTERNAL_c008ddbd_4_k_cu_1f9550c0_328904cuda3std3__45__cpo5beginE - _ZN40_INTERNAL_c008ddbd_4_k_cu_1f9550c0_328904cuda3std6ranges3__45__cpo9iter_moveE)
_ZN40_INTERNAL_c008ddbd_4_k_cu_1f9550c0_328904cuda3std6ranges3__45__cpo9iter_moveE:
	.zero		1
	.type		_ZN40_INTERNAL_c008ddbd_4_k_cu_1f9550c0_328904cuda3std3__45__cpo5beginE,@object
	.size		_ZN40_INTERNAL_c008ddbd_4_k_cu_1f9550c0_328904cuda3std3__45__cpo5beginE,(_ZN40_INTERNAL_c008ddbd_4_k_cu_1f9550c0_328904cuda3std3__442_GLOBAL__N__c008ddbd_4_k_cu_1f9550c0_328906ignoreE - _ZN40_INTERNAL_c008ddbd_4_k_cu_1f9550c0_328904cuda3std3__45__cpo5beginE)
_ZN40_INTERNAL_c008ddbd_4_k_cu_1f9550c0_328904cuda3std3__45__cpo5beginE:
	.zero		1
	.type		_ZN40_INTERNAL_c008ddbd_4_k_cu_1f9550c0_328904cuda3std3__442_GLOBAL__N__c008ddbd_4_k_cu_1f9550c0_328906ignoreE,@object
	.size		_ZN40_INTERNAL_c008ddbd_4_k_cu_1f9550c0_328904cuda3std3__442_GLOBAL__N__c008ddbd_4_k_cu_1f9550c0_328906ignoreE,(_ZN40_INTERNAL_c008ddbd_4_k_cu_1f9550c0_328904cute7productE - _ZN40_INTERNAL_c008ddbd_4_k_cu_1f9550c0_328904cuda3std3__442_GLOBAL__N__c008ddbd_4_k_cu_1f9550c0_328906ignoreE)
_ZN40_INTERNAL_c008ddbd_4_k_cu_1f9550c0_328904cuda3std3__442_GLOBAL__N__c008ddbd_4_k_cu_1f9550c0_328906ignoreE:
	.zero		1
	.type		_ZN40_INTERNAL_c008ddbd_4_k_cu_1f9550c0_328904cute7productE,@object
	.size		_ZN40_INTERNAL_c008ddbd_4_k_cu_1f9550c0_328904cute7productE,(_ZN40_INTERNAL_c008ddbd_4_k_cu_1f9550c0_328904cuda3std3__45__cpo3endE - _ZN40_INTERNAL_c008ddbd_4_k_cu_1f9550c0_328904cute7productE)
_ZN40_INTERNAL_c008ddbd_4_k_cu_1f9550c0_328904cute7productE:
	.zero		1
	.type		_ZN40_INTERNAL_c008ddbd_4_k_cu_1f9550c0_328904cuda3std3__45__cpo3endE,@object
	.size		_ZN40_INTERNAL_c008ddbd_4_k_cu_1f9550c0_328904cuda3std3__45__cpo3endE,(_ZN40_INTERNAL_c008ddbd_4_k_cu_1f9550c0_328904cuda3std3__419piecewise_constructE - _ZN40_INTERNAL_c008ddbd_4_k_cu_1f9550c0_328904cuda3std3__45__cpo3endE)
_ZN40_INTERNAL_c008ddbd_4_k_cu_1f9550c0_328904cuda3std3__45__cpo3endE:
	.zero		1
	.type		_ZN40_INTERNAL_c008ddbd_4_k_cu_1f9550c0_328904cuda3std3__419piecewise_constructE,@object
	.size		_ZN40_INTERNAL_c008ddbd_4_k_cu_1f9550c0_328904cuda3std3__419piecewise_constructE,(_ZN40_INTERNAL_c008ddbd_4_k_cu_1f9550c0_328904cuda3std3__45__cpo4cendE - _ZN40_INTERNAL_c008ddbd_4_k_cu_1f9550c0_328904cuda3std3__419piecewise_constructE)
_ZN40_INTERNAL_c008ddbd_4_k_cu_1f9550c0_328904cuda3std3__419piecewise_constructE:
	.zero		1
	.type		_ZN40_INTERNAL_c008ddbd_4_k_cu_1f9550c0_328904cuda3std3__45__cpo4cendE,@object
	.size		_ZN40_INTERNAL_c008ddbd_4_k_cu_1f9550c0_328904cuda3std3__45__cpo4cendE,(_ZN40_INTERNAL_c008ddbd_4_k_cu_1f9550c0_328904cuda3std6ranges3__45__cpo4swapE - _ZN40_INTERNAL_c008ddbd_4_k_cu_1f9550c0_328904cuda3std3__45__cpo4cendE)
_ZN40_INTERNAL_c008ddbd_4_k_cu_1f9550c0_328904cuda3std3__45__cpo4cendE:
	.zero		1
	.type		_ZN40_INTERNAL_c008ddbd_4_k_cu_1f9550c0_328904cuda3std6ranges3__45__cpo4swapE,@object
	.size		_ZN40_INTERNAL_c008ddbd_4_k_cu_1f9550c0_328904cuda3std6ranges3__45__cpo4swapE,(.L_10 - _ZN40_INTERNAL_c008ddbd_4_k_cu_1f9550c0_328904cuda3std6ranges3__45__cpo4swapE)
_ZN40_INTERNAL_c008ddbd_4_k_cu_1f9550c0_328904cuda3std6ranges3__45__cpo4swapE:
	.zero		1
.L_10:


//--------------------- .nv.constant0._ZN7cutlass13device_kernelINS_4gemm6kernel13GemmUniversalIN4cute5tupleIJiiiiEEENS1_10collective13CollectiveMmaINS1_46MainloopSm100TmaUmmaWarpSpecializedBlockScaledILi6ELi2ELi2ENS5_IJNS4_1CILi4EEENSA_ILi1EEESC_EEEEENS5_IJNSA_ILi256EEENSA_ILi128EEESF_EEENS5_IJNS_12float_e2m1_tENS_13float_ue4m3_tEEEENS5_IJNS5_IJlSC_lEEENS4_6LayoutINS5_IJNS5_IJNS5_IJNSA_ILi32EEESB_EEEiEEENS5_IJNS5_IJNSA_ILi16EEESB_EEEiEEENS5_IJSC_iEEEEEENS5_IJSS_NS5_IJNS5_IJNSA_ILi0EEESC_EEENSA_ILi512EEEEEENS5_IJSV_iEEEEEEEEEEESK_S12_NS4_8TiledMMAINS4_8MMA_AtomIJNS4_23SM100_MMA_MXF4_2x1SM_SSISI_SI_fSJ_Li256ELi128ELi16ELNS4_4UMMA5MajorE0ELS17_0ELNS16_7ScaleInE0ELS18_0EEEEEENSM_INS5_IJSC_SC_SC_EEENS5_IJSV_SV_SV_EEEEENS5_IJNS4_10UnderscoreES1E_S1E_EEEEENS5_IJNS4_18SM100_TMA_2SM_LOADES1H_EEENS5_IJNS4_14ComposedLayoutINS4_7SwizzleILi3ELi4ELi3EEENS4_18smem_ptr_flag_bitsILi4EEENSM_INS5_IJNSA_ILi8EEESF_EEENS5_IJSF_SC_EEEEEEENSM_INS5_IJNS5_IJNS5_IJSO_SC_EEESR_EEESC_NS5_IJSC_SB_EEEEEENS5_IJNS5_IJNS5_IJSR_SX_EEESW_EEESV_NS5_IJSB_SX_EEEEEEEEEEEvNS4_8identityENS5_IJNS4_28SM100_TMA_2SM_LOAD_MULTICASTES24_EEES22_vS23_EENS_8epilogue10collective18CollectiveEpilogueINS27_23Sm100TmaWarpSpecializedILi4ELi2ELi32ELb1ELb0EEEJNS5_IJSG_SG_SF_EEENS5_IJNSM_ISG_SC_EENSM_ISN_SC_EEEEENS_10bfloat16_tESL_S2G_SL_NS27_6fusion15FusionCallbacksIS2B_NS2H_17LinearCombinationIS2G_fS2G_fLNS_15FloatRoundStyleE2EEES2C_S2F_JEEENS4_5SM1004TMEM4LOAD26SM100_TMEM_LOAD_32dp32b32xENS4_13SM90_TMA_LOADENS1J_INS1K_ILi2ELi4ELi3EEENS1M_ILi16EEENSM_INS5_IJS1O_SN_EEENS5_IJSN_SC_EEEEEEENS4_39AutoVectorizingCopyWithAssumedAlignmentILi128EEENS4_14SM90_TMA_STOREES2X_S2Z_S2Z_EEEvvEEEEvNT_6ParamsE --------------------------
	.section	.nv.constant0._ZN7cutlass13device_kernelINS_4gemm6kernel13GemmUniversalIN4cute5tupleIJiiiiEEENS1_10collective13CollectiveMmaINS1_46MainloopSm100TmaUmmaWarpSpecializedBlockScaledILi6ELi2ELi2ENS5_IJNS4_1CILi4EEENSA_ILi1EEESC_EEEEENS5_IJNSA_ILi256EEENSA_ILi128EEESF_EEENS5_IJNS_12float_e2m1_tENS_13float_ue4m3_tEEEENS5_IJNS5_IJlSC_lEEENS4_6LayoutINS5_IJNS5_IJNS5_IJNSA_ILi32EEESB_EEEiEEENS5_IJNS5_IJNSA_ILi16EEESB_EEEiEEENS5_IJSC_iEEEEEENS5_IJSS_NS5_IJNS5_IJNSA_ILi0EEESC_EEENSA_ILi512EEEEEENS5_IJSV_iEEEEEEEEEEESK_S12_NS4_8TiledMMAINS4_8MMA_AtomIJNS4_23SM100_MMA_MXF4_2x1SM_SSISI_SI_fSJ_Li256ELi128ELi16ELNS4_4UMMA5MajorE0ELS17_0ELNS16_7ScaleInE0ELS18_0EEEEEENSM_INS5_IJSC_SC_SC_EEENS5_IJSV_SV_SV_EEEEENS5_IJNS4_10UnderscoreES1E_S1E_EEEEENS5_IJNS4_18SM100_TMA_2SM_LOADES1H_EEENS5_IJNS4_14ComposedLayoutINS4_7SwizzleILi3ELi4ELi3EEENS4_18smem_ptr_flag_bitsILi4EEENSM_INS5_IJNSA_ILi8EEESF_EEENS5_IJSF_SC_EEEEEEENSM_INS5_IJNS5_IJNS5_IJSO_SC_EEESR_EEESC_NS5_IJSC_SB_EEEEEENS5_IJNS5_IJNS5_IJSR_SX_EEESW_EEESV_NS5_IJSB_SX_EEEEEEEEEEEvNS4_8identityENS5_IJNS4_28SM100_TMA_2SM_LOAD_MULTICASTES24_EEES22_vS23_EENS_8epilogue10collective18CollectiveEpilogueINS27_23Sm100TmaWarpSpecializedILi4ELi2ELi32ELb1ELb0EEEJNS5_IJSG_SG_SF_EEENS5_IJNSM_ISG_SC_EENSM_ISN_SC_EEEEENS_10bfloat16_tESL_S2G_SL_NS27_6fusion15FusionCallbacksIS2B_NS2H_17LinearCombinationIS2G_fS2G_fLNS_15FloatRoundStyleE2EEES2C_S2F_JEEENS4_5SM1004TMEM4LOAD26SM100_TMEM_LOAD_32dp32b32xENS4_13SM90_TMA_LOADENS1J_INS1K_ILi2ELi4ELi3EEENS1M_ILi16EEENSM_INS5_IJS1O_SN_EEENS5_IJSN_SC_EEEEEEENS4_39AutoVectorizingCopyWithAssumedAlignmentILi128EEENS4_14SM90_TMA_STOREES2X_S2Z_S2Z_EEEvvEEEEvNT_6ParamsE,"a",@progbits
	.sectionflags	@""
	.align	4
.nv.constant0._ZN7cutlass13device_kernelINS_4gemm6kernel13GemmUniversalIN4cute5tupleIJiiiiEEENS1_10collective13CollectiveMmaINS1_46MainloopSm100TmaUmmaWarpSpecializedBlockScaledILi6ELi2ELi2ENS5_IJNS4_1CILi4EEENSA_ILi1EEESC_EEEEENS5_IJNSA_ILi256EEENSA_ILi128EEESF_EEENS5_IJNS_12float_e2m1_tENS_13float_ue4m3_tEEEENS5_IJNS5_IJlSC_lEEENS4_6LayoutINS5_IJNS5_IJNS5_IJNSA_ILi32EEESB_EEEiEEENS5_IJNS5_IJNSA_ILi16EEESB_EEEiEEENS5_IJSC_iEEEEEENS5_IJSS_NS5_IJNS5_IJNSA_ILi0EEESC_EEENSA_ILi512EEEEEENS5_IJSV_iEEEEEEEEEEESK_S12_NS4_8TiledMMAINS4_8MMA_AtomIJNS4_23SM100_MMA_MXF4_2x1SM_SSISI_SI_fSJ_Li256ELi128ELi16ELNS4_4UMMA5MajorE0ELS17_0ELNS16_7ScaleInE0ELS18_0EEEEEENSM_INS5_IJSC_SC_SC_EEENS5_IJSV_SV_SV_EEEEENS5_IJNS4_10UnderscoreES1E_S1E_EEEEENS5_IJNS4_18SM100_TMA_2SM_LOADES1H_EEENS5_IJNS4_14ComposedLayoutINS4_7SwizzleILi3ELi4ELi3EEENS4_18smem_ptr_flag_bitsILi4EEENSM_INS5_IJNSA_ILi8EEESF_EEENS5_IJSF_SC_EEEEEEENSM_INS5_IJNS5_IJNS5_IJSO_SC_EEESR_EEESC_NS5_IJSC_SB_EEEEEENS5_IJNS5_IJNS5_IJSR_SX_EEESW_EEESV_NS5_IJSB_SX_EEEEEEEEEEEvNS4_8identityENS5_IJNS4_28SM100_TMA_2SM_LOAD_MULTICASTES24_EEES22_vS23_EENS_8epilogue10collective18CollectiveEpilogueINS27_23Sm100TmaWarpSpecializedILi4ELi2ELi32ELb1ELb0EEEJNS5_IJSG_SG_SF_EEENS5_IJNSM_ISG_SC_EENSM_ISN_SC_EEEEENS_10bfloat16_tESL_S2G_SL_NS27_6fusion15FusionCallbacksIS2B_NS2H_17LinearCombinationIS2G_fS2G_fLNS_15FloatRoundStyleE2EEES2C_S2F_JEEENS4_5SM1004TMEM4LOAD26SM100_TMEM_LOAD_32dp32b32xENS4_13SM90_TMA_LOADENS1J_INS1K_ILi2ELi4ELi3EEENS1M_ILi16EEENSM_INS5_IJS1O_SN_EEENS5_IJSN_SC_EEEEEEENS4_39AutoVectorizingCopyWithAssumedAlignmentILi128EEENS4_14SM90_TMA_STOREES2X_S2Z_S2Z_EEEvvEEEEvNT_6ParamsE:
	.zero		3968


//--------------------- SYMBOLS --------------------------

	.type		.nv.reservedSmem.offset0,@object
	.size		.nv.reservedSmem.offset0,0x4
	.type		.nv.reservedSmem.cap,@object
	.size		.nv.reservedSmem.cap,0x4
	.type		__assertfail,@function
